//
// Generated by NVIDIA NVVM Compiler
//
// Compiler Build ID: CL-36424714
// Cuda compilation tools, release 13.0, V13.0.88
// Based on NVVM 20.0.0
//

.version 9.0
.target sm_100
.address_size 64

	// .globl	_Z11clearMatrixPfS_S_PiS0_

.visible .entry _Z11clearMatrixPfS_S_PiS0_(
	.param .u64 .ptr .align 1 _Z11clearMatrixPfS_S_PiS0__param_0,
	.param .u64 .ptr .align 1 _Z11clearMatrixPfS_S_PiS0__param_1,
	.param .u64 .ptr .align 1 _Z11clearMatrixPfS_S_PiS0__param_2,
	.param .u64 .ptr .align 1 _Z11clearMatrixPfS_S_PiS0__param_3,
	.param .u64 .ptr .align 1 _Z11clearMatrixPfS_S_PiS0__param_4
)
{
	.reg .pred 	%p<6>;
	.reg .b32 	%r<11>;
	.reg .b64 	%rd<15>;

	ld.param.u64 	%rd1, [_Z11clearMatrixPfS_S_PiS0__param_0];
	ld.param.u64 	%rd2, [_Z11clearMatrixPfS_S_PiS0__param_1];
	ld.param.u64 	%rd3, [_Z11clearMatrixPfS_S_PiS0__param_2];
	ld.param.u64 	%rd4, [_Z11clearMatrixPfS_S_PiS0__param_3];
	ld.param.u64 	%rd5, [_Z11clearMatrixPfS_S_PiS0__param_4];
	cvta.to.global.u64 	%rd6, %rd5;
	cvta.to.global.u64 	%rd7, %rd4;
	mov.u32 	%r4, %tid.x;
	mov.u32 	%r5, %tid.y;
	ld.global.u32 	%r6, [%rd7];
	ld.global.u32 	%r8, [%rd6];
	setp.ge.u32 	%p1, %r4, %r5;
	setp.ge.s32 	%p2, %r4, %r6;
	setp.ge.s32 	%p3, %r5, %r8;
	or.pred  	%p4, %p2, %p3;
	or.pred  	%p5, %p4, %p1;
	@%p5 bra 	$L__BB0_2;
	cvta.to.global.u64 	%rd8, %rd1;
	cvta.to.global.u64 	%rd9, %rd2;
	cvta.to.global.u64 	%rd10, %rd3;
	mad.lo.s32 	%r9, %r8, %r4, %r5;
	mul.wide.u32 	%rd11, %r9, 4;
	add.s64 	%rd12, %rd8, %rd11;
	mov.b32 	%r10, 0;
	st.global.u32 	[%rd12], %r10;
	add.s64 	%rd13, %rd9, %rd11;
	st.global.u32 	[%rd13], %r10;
	add.s64 	%rd14, %rd10, %rd11;
	st.global.u32 	[%rd14], %r10;
$L__BB0_2:
	ret;

}
	// .globl	_Z15coefficientCalcPfS_S_S_PiS0_
.visible .entry _Z15coefficientCalcPfS_S_S_PiS0_(
	.param .u64 .ptr .align 1 _Z15coefficientCalcPfS_S_S_PiS0__param_0,
	.param .u64 .ptr .align 1 _Z15coefficientCalcPfS_S_S_PiS0__param_1,
	.param .u64 .ptr .align 1 _Z15coefficientCalcPfS_S_S_PiS0__param_2,
	.param .u64 .ptr .align 1 _Z15coefficientCalcPfS_S_S_PiS0__param_3,
	.param .u64 .ptr .align 1 _Z15coefficientCalcPfS_S_S_PiS0__param_4,
	.param .u64 .ptr .align 1 _Z15coefficientCalcPfS_S_S_PiS0__param_5
)
{
	.reg .pred 	%p<8>;
	.reg .b32 	%r<14>;
	.reg .b32 	%f<11>;
	.reg .b64 	%rd<26>;

	ld.param.u64 	%rd1, [_Z15coefficientCalcPfS_S_S_PiS0__param_0];
	ld.param.u64 	%rd2, [_Z15coefficientCalcPfS_S_S_PiS0__param_1];
	ld.param.u64 	%rd3, [_Z15coefficientCalcPfS_S_S_PiS0__param_2];
	ld.param.u64 	%rd4, [_Z15coefficientCalcPfS_S_S_PiS0__param_3];
	ld.param.u64 	%rd5, [_Z15coefficientCalcPfS_S_S_PiS0__param_4];
	ld.param.u64 	%rd6, [_Z15coefficientCalcPfS_S_S_PiS0__param_5];
	cvta.to.global.u64 	%rd7, %rd6;
	cvta.to.global.u64 	%rd8, %rd5;
	mov.u32 	%r6, %tid.x;
	mov.u32 	%r7, %tid.y;
	mov.u32 	%r8, %ctaid.z;
	ld.global.u32 	%r9, [%rd8];
	ld.global.u32 	%r10, [%rd7];
	setp.ge.u32 	%p1, %r6, %r7;
	setp.ge.s32 	%p2, %r6, %r9;
	setp.ge.s32 	%p3, %r7, %r10;
	or.pred  	%p4, %p2, %p3;
	or.pred  	%p5, %p4, %p1;
	setp.ge.s32 	%p6, %r8, %r9;
	or.pred  	%p7, %p5, %p6;
	@%p7 bra 	$L__BB1_2;
	cvta.to.global.u64 	%rd9, %rd1;
	cvta.to.global.u64 	%rd10, %rd2;
	cvta.to.global.u64 	%rd11, %rd3;
	cvta.to.global.u64 	%rd12, %rd4;
	mul.lo.s32 	%r11, %r9, %r6;
	cvt.u64.u32 	%rd13, %r11;
	cvt.u64.u32 	%rd14, %r8;
	add.s64 	%rd15, %rd13, %rd14;
	shl.b64 	%rd16, %rd15, 2;
	add.s64 	%rd17, %rd9, %rd16;
	mul.lo.s32 	%r12, %r9, %r7;
	cvt.u64.u32 	%rd18, %r12;
	add.s64 	%rd19, %rd18, %rd14;
	shl.b64 	%rd20, %rd19, 2;
	add.s64 	%rd21, %rd9, %rd20;
	mad.lo.s32 	%r13, %r10, %r6, %r7;
	mul.wide.u32 	%rd22, %r13, 4;
	add.s64 	%rd23, %rd10, %rd22;
	ld.global.f32 	%f1, [%rd17];
	mul.f32 	%f2, %f1, %f1;
	atom.global.add.f32 	%f3, [%rd23], %f2;
	add.s64 	%rd24, %rd11, %rd22;
	ld.global.f32 	%f4, [%rd21];
	mul.f32 	%f5, %f4, %f4;
	atom.global.add.f32 	%f6, [%rd24], %f5;
	add.s64 	%rd25, %rd12, %rd22;
	ld.global.f32 	%f7, [%rd17];
	ld.global.f32 	%f8, [%rd21];
	mul.f32 	%f9, %f7, %f8;
	atom.global.add.f32 	%f10, [%rd25], %f9;
$L__BB1_2:
	ret;

}
	// .globl	_Z9flagCheckPfS_S_PiS0_S0_
.visible .entry _Z9flagCheckPfS_S_PiS0_S0_(
	.param .u64 .ptr .align 1 _Z9flagCheckPfS_S_PiS0_S0__param_0,
	.param .u64 .ptr .align 1 _Z9flagCheckPfS_S_PiS0_S0__param_1,
	.param .u64 .ptr .align 1 _Z9flagCheckPfS_S_PiS0_S0__param_2,
	.param .u64 .ptr .align 1 _Z9flagCheckPfS_S_PiS0_S0__param_3,
	.param .u64 .ptr .align 1 _Z9flagCheckPfS_S_PiS0_S0__param_4,
	.param .u64 .ptr .align 1 _Z9flagCheckPfS_S_PiS0_S0__param_5
)
{
	.reg .pred 	%p<9>;
	.reg .b32 	%r<11>;
	.reg .b32 	%f<8>;
	.reg .b64 	%rd<17>;

	ld.param.u64 	%rd1, [_Z9flagCheckPfS_S_PiS0_S0__param_0];
	ld.param.u64 	%rd2, [_Z9flagCheckPfS_S_PiS0_S0__param_1];
	ld.param.u64 	%rd3, [_Z9flagCheckPfS_S_PiS0_S0__param_2];
	ld.param.u64 	%rd5, [_Z9flagCheckPfS_S_PiS0_S0__param_3];
	ld.param.u64 	%rd6, [_Z9flagCheckPfS_S_PiS0_S0__param_4];
	ld.param.u64 	%rd4, [_Z9flagCheckPfS_S_PiS0_S0__param_5];
	cvta.to.global.u64 	%rd7, %rd6;
	cvta.to.global.u64 	%rd8, %rd5;
	mov.u32 	%r4, %tid.x;
	mov.u32 	%r5, %tid.y;
	ld.global.u32 	%r6, [%rd8];
	ld.global.u32 	%r8, [%rd7];
	setp.ge.u32 	%p1, %r4, %r5;
	setp.ge.s32 	%p2, %r4, %r6;
	setp.ge.s32 	%p3, %r5, %r8;
	or.pred  	%p4, %p2, %p3;
	or.pred  	%p5, %p4, %p1;
	setp.eq.s64 	%p6, %rd4, 0;
	or.pred  	%p7, %p6, %p5;
	@%p7 bra 	$L__BB2_3;
	cvta.to.global.u64 	%rd9, %rd3;
	cvta.to.global.u64 	%rd10, %rd1;
	cvta.to.global.u64 	%rd11, %rd2;
	mad.lo.s32 	%r9, %r8, %r4, %r5;
	mul.wide.u32 	%rd12, %r9, 4;
	add.s64 	%rd13, %rd9, %rd12;
	ld.global.f32 	%f1, [%rd13];
	abs.f32 	%f2, %f1;
	add.s64 	%rd14, %rd10, %rd12;
	ld.global.f32 	%f3, [%rd14];
	add.s64 	%rd15, %rd11, %rd12;
	ld.global.f32 	%f4, [%rd15];
	mul.f32 	%f5, %f3, %f4;
	sqrt.rn.f32 	%f6, %f5;
	div.rn.f32 	%f7, %f2, %f6;
	setp.leu.f32 	%p8, %f7, 0f38D1B717;
	@%p8 bra 	$L__BB2_3;
	cvta.to.global.u64 	%rd16, %rd4;
	mov.b32 	%r10, 1;
	st.global.u32 	[%rd16], %r10;
$L__BB2_3:
	ret;

}
	// .globl	_Z7singValPfS_PiS0_
.visible .entry _Z7singValPfS_PiS0_(
	.param .u64 .ptr .align 1 _Z7singValPfS_PiS0__param_0,
	.param .u64 .ptr .align 1 _Z7singValPfS_PiS0__param_1,
	.param .u64 .ptr .align 1 _Z7singValPfS_PiS0__param_2,
	.param .u64 .ptr .align 1 _Z7singValPfS_PiS0__param_3
)
{
	.reg .pred 	%p<4>;
	.reg .b32 	%r<8>;
	.reg .b32 	%f<4>;
	.reg .b64 	%rd<16>;

	ld.param.u64 	%rd1, [_Z7singValPfS_PiS0__param_0];
	ld.param.u64 	%rd2, [_Z7singValPfS_PiS0__param_1];
	ld.param.u64 	%rd3, [_Z7singValPfS_PiS0__param_2];
	ld.param.u64 	%rd4, [_Z7singValPfS_PiS0__param_3];
	cvta.to.global.u64 	%rd5, %rd4;
	cvta.to.global.u64 	%rd6, %rd3;
	mov.u32 	%r4, %tid.x;
	mov.u32 	%r2, %tid.y;
	ld.global.u32 	%r3, [%rd6];
	ld.global.u32 	%r5, [%rd5];
	setp.ge.s32 	%p1, %r2, %r3;
	setp.ge.s32 	%p2, %r4, %r5;
	or.pred  	%p3, %p1, %p2;
	@%p3 bra 	$L__BB3_2;
	cvta.to.global.u64 	%rd7, %rd1;
	cvta.to.global.u64 	%rd8, %rd2;
	mul.lo.s32 	%r7, %r3, %r4;
	cvt.u64.u32 	%rd9, %r7;
	mul.wide.u32 	%rd10, %r4, 4;
	add.s64 	%rd11, %rd8, %rd10;
	cvt.u64.u32 	%rd12, %r2;
	add.s64 	%rd13, %rd9, %rd12;
	shl.b64 	%rd14, %rd13, 2;
	add.s64 	%rd15, %rd7, %rd14;
	ld.global.f32 	%f1, [%rd15];
	mul.f32 	%f2, %f1, %f1;
	atom.global.add.f32 	%f3, [%rd11], %f2;
$L__BB3_2:
	ret;

}


// ===== COMPILED SASS (sm_100) =====

	.target	sm_100

	.elftype	@"ET_EXEC"


//--------------------- .note.nv.tkinfo           --------------------------
	.section	.note.nv.tkinfo,"",@"SHT_NOTE"
	.sectionflags	@"SHF_NOTE_NV_TKINFO"
	.tkinfo
        /*0018*/ 	.word	0x00000002
        /*0030*/ 	.string	""
        /*0030*/ 	.string	"ptxas"
        /*0030*/ 	.string	"Cuda compilation tools, release 13.0, V13.0.88"
        /*0030*/ 	.string	"Build cuda_13.0.r13.0/compiler.36424714_0"
        /*0030*/ 	.string	"-arch sm_100 -m 64 "



//--------------------- .note.nv.cuinfo           --------------------------
	.section	.note.nv.cuinfo,"",@"SHT_NOTE"
	.sectionflags	@"SHF_NOTE_NV_CUINFO"
        /*0018*/ 	.short	0x0002
        /*001a*/ 	.short	0x0064
        /*001c*/ 	.short	0x0082
	.zero		2


//--------------------- .nv.info                  --------------------------
	.section	.nv.info,"",@"SHT_CUDA_INFO"
	.align	4


	//----- nvinfo : EIATTR_REGCOUNT
	.align		4
        /*0000*/ 	.byte	0x04, 0x2f
        /*0002*/ 	.short	(.L_1 - .L_0)
	.align		4
.L_0:
        /*0004*/ 	.word	index@(_Z11clearMatrixPfS_S_PiS0_)
        /*0008*/ 	.word	0x0000000c


	//----- nvinfo : EIATTR_FRAME_SIZE
	.align		4
.L_1:
        /*000c*/ 	.byte	0x04, 0x11
        /*000e*/ 	.short	(.L_3 - .L_2)
	.align		4
.L_2:
        /*0010*/ 	.word	index@(_Z11clearMatrixPfS_S_PiS0_)
        /*0014*/ 	.word	0x00000000


	//----- nvinfo : EIATTR_REGCOUNT
	.align		4
.L_3:
        /*0018*/ 	.byte	0x04, 0x2f
        /*001a*/ 	.short	(.L_5 - .L_4)
	.align		4
.L_4:
        /*001c*/ 	.word	index@(_Z15coefficientCalcPfS_S_S_PiS0_)
        /*0020*/ 	.word	0x00000016


	//----- nvinfo : EIATTR_FRAME_SIZE
	.align		4
.L_5:
        /*0024*/ 	.byte	0x04, 0x11
        /*0026*/ 	.short	(.L_7 - .L_6)
	.align		4
.L_6:
        /*0028*/ 	.word	index@(_Z15coefficientCalcPfS_S_S_PiS0_)
        /*002c*/ 	.word	0x00000000


	//----- nvinfo : EIATTR_REGCOUNT
	.align		4
.L_7:
        /*0030*/ 	.byte	0x04, 0x2f
        /*0032*/ 	.short	(.L_9 - .L_8)
	.align		4
.L_8:
        /*0034*/ 	.word	index@(_Z9flagCheckPfS_S_PiS0_S0_)
        /*0038*/ 	.word	0x00000010


	//----- nvinfo : EIATTR_FRAME_SIZE
	.align		4
.L_9:
        /*003c*/ 	.byte	0x04, 0x11
        /*003e*/ 	.short	(.L_11 - .L_10)
	.align		4
.L_10:
        /*0040*/ 	.word	index@($__internal_1_$__cuda_sm3x_div_rn_noftz_f32_slowpath)
        /*0044*/ 	.word	0x00000000


	//----- nvinfo : EIATTR_FRAME_SIZE
	.align		4
.L_11:
        /*0048*/ 	.byte	0x04, 0x11
        /*004a*/ 	.short	(.L_13 - .L_12)
	.align		4
.L_12:
        /*004c*/ 	.word	index@($__internal_0_$__cuda_sm20_sqrt_rn_f32_slowpath)
        /*0050*/ 	.word	0x00000000


	//----- nvinfo : EIATTR_FRAME_SIZE
	.align		4
.L_13:
        /*0054*/ 	.byte	0x04, 0x11
        /*0056*/ 	.short	(.L_15 - .L_14)
	.align		4
.L_14:
        /*0058*/ 	.word	index@(_Z9flagCheckPfS_S_PiS0_S0_)
        /*005c*/ 	.word	0x00000000


	//----- nvinfo : EIATTR_REGCOUNT
	.align		4
.L_15:
        /*0060*/ 	.byte	0x04, 0x2f
        /*0062*/ 	.short	(.L_17 - .L_16)
	.align		4
.L_16:
        /*0064*/ 	.word	index@(_Z7singValPfS_PiS0_)
        /*0068*/ 	.word	0x0000000c


	//----- nvinfo : EIATTR_FRAME_SIZE
	.align		4
.L_17:
        /*006c*/ 	.byte	0x04, 0x11
        /*006e*/ 	.short	(.L_19 - .L_18)
	.align		4
.L_18:
        /*0070*/ 	.word	index@(_Z7singValPfS_PiS0_)
        /*0074*/ 	.word	0x00000000


	//----- nvinfo : EIATTR_MIN_STACK_SIZE
	.align		4
.L_19:
        /*0078*/ 	.byte	0x04, 0x12
        /*007a*/ 	.short	(.L_21 - .L_20)
	.align		4
.L_20:
        /*007c*/ 	.word	index@(_Z7singValPfS_PiS0_)
        /*0080*/ 	.word	0x00000000


	//----- nvinfo : EIATTR_MIN_STACK_SIZE
	.align		4
.L_21:
        /*0084*/ 	.byte	0x04, 0x12
        /*0086*/ 	.short	(.L_23 - .L_22)
	.align		4
.L_22:
        /*0088*/ 	.word	index@(_Z9flagCheckPfS_S_PiS0_S0_)
        /*008c*/ 	.word	0x00000000


	//----- nvinfo : EIATTR_MIN_STACK_SIZE
	.align		4
.L_23:
        /*0090*/ 	.byte	0x04, 0x12
        /*0092*/ 	.short	(.L_25 - .L_24)
	.align		4
.L_24:
        /*0094*/ 	.word	index@(_Z15coefficientCalcPfS_S_S_PiS0_)
        /*0098*/ 	.word	0x00000000


	//----- nvinfo : EIATTR_MIN_STACK_SIZE
	.align		4
.L_25:
        /*009c*/ 	.byte	0x04, 0x12
        /*009e*/ 	.short	(.L_27 - .L_26)
	.align		4
.L_26:
        /*00a0*/ 	.word	index@(_Z11clearMatrixPfS_S_PiS0_)
        /*00a4*/ 	.word	0x00000000
.L_27:


//--------------------- .nv.compat                --------------------------
	.section	.nv.compat,"",@"SHT_CUDA_COMPAT_INFO"
	.align	4
        /*0000*/ 	.byte	0x02, 0x09, 0x00, 0x00, 0x02, 0x02, 0x01, 0x00, 0x02, 0x05, 0x05, 0x00, 0x03, 0x07, 0x01, 0x01
        /*0010*/ 	.byte	0x02, 0x03, 0x00, 0x00, 0x02, 0x06, 0x01, 0x00, 0x04, 0x0b, 0x08, 0x00, 0x01, 0x00, 0x00, 0x00
        /*0020*/ 	.byte	0x00, 0x00, 0x00, 0x00


//--------------------- .nv.info._Z7singValPfS_PiS0_ --------------------------
	.section	.nv.info._Z7singValPfS_PiS0_,"",@"SHT_CUDA_INFO"
	.sectionflags	@""
	.align	4


	//----- nvinfo : EIATTR_CUDA_API_VERSION
	.align		4
        /*0000*/ 	.byte	0x04, 0x37
        /*0002*/ 	.short	(.L_29 - .L_28)
.L_28:
        /*0004*/ 	.word	0x00000082


	//----- nvinfo : EIATTR_KPARAM_INFO
	.align		4
.L_29:
        /*0008*/ 	.byte	0x04, 0x17
        /*000a*/ 	.short	(.L_31 - .L_30)
.L_30:
        /*000c*/ 	.word	0x00000000
        /*0010*/ 	.short	0x0003
        /*0012*/ 	.short	0x0018
        /*0014*/ 	.byte	0x00, 0xf5, 0x21, 0x00


	//----- nvinfo : EIATTR_KPARAM_INFO
	.align		4
.L_31:
        /*0018*/ 	.byte	0x04, 0x17
        /*001a*/ 	.short	(.L_33 - .L_32)
.L_32:
        /*001c*/ 	.word	0x00000000
        /*0020*/ 	.short	0x0002
        /*0022*/ 	.short	0x0010
        /*0024*/ 	.byte	0x00, 0xf5, 0x21, 0x00


	//----- nvinfo : EIATTR_KPARAM_INFO
	.align		4
.L_33:
        /*0028*/ 	.byte	0x04, 0x17
        /*002a*/ 	.short	(.L_35 - .L_34)
.L_34:
        /*002c*/ 	.word	0x00000000
        /*0030*/ 	.short	0x0001
        /*0032*/ 	.short	0x0008
        /*0034*/ 	.byte	0x00, 0xf5, 0x21, 0x00


	//----- nvinfo : EIATTR_KPARAM_INFO
	.align		4
.L_35:
        /*0038*/ 	.byte	0x04, 0x17
        /*003a*/ 	.short	(.L_37 - .L_36)
.L_36:
        /*003c*/ 	.word	0x00000000
        /*0040*/ 	.short	0x0000
        /*0042*/ 	.short	0x0000
        /*0044*/ 	.byte	0x00, 0xf5, 0x21, 0x00


	//----- nvinfo : EIATTR_SPARSE_MMA_MASK
	.align		4
.L_37:
        /*0048*/ 	.byte	0x03, 0x50
        /*004a*/ 	.short	0x0000


	//----- nvinfo : EIATTR_MAXREG_COUNT
	.align		4
        /*004c*/ 	.byte	0x03, 0x1b
        /*004e*/ 	.short	0x00ff


	//----- nvinfo : EIATTR_MERCURY_ISA_VERSION
	.align		4
        /*0050*/ 	.byte	0x03, 0x5f
        /*0052*/ 	.short	0x0101


	//----- nvinfo : EIATTR_VRC_CTA_INIT_COUNT
	.align		4
        /*0054*/ 	.byte	0x02, 0x4a
	.zero		1
	.zero		1


	//----- nvinfo : EIATTR_EXIT_INSTR_OFFSETS
	.align		4
        /*0058*/ 	.byte	0x04, 0x1c
        /*005a*/ 	.short	(.L_39 - .L_38)


	//   ....[0]....
.L_38:
        /*005c*/ 	.word	0x000000a0


	//   ....[1]....
        /*0060*/ 	.word	0x00000160


	//----- nvinfo : EIATTR_CBANK_PARAM_SIZE
	.align		4
.L_39:
        /*0064*/ 	.byte	0x03, 0x19
        /*0066*/ 	.short	0x0020


	//----- nvinfo : EIATTR_PARAM_CBANK
	.align		4
        /*0068*/ 	.byte	0x04, 0x0a
        /*006a*/ 	.short	(.L_41 - .L_40)
	.align		4
.L_40:
        /*006c*/ 	.word	index@(.nv.constant0._Z7singValPfS_PiS0_)
        /*0070*/ 	.short	0x0380
        /*0072*/ 	.short	0x0020


	//----- nvinfo : EIATTR_SW_WAR
	.align		4
.L_41:
        /*0074*/ 	.byte	0x04, 0x36
        /*0076*/ 	.short	(.L_43 - .L_42)
.L_42:
        /*0078*/ 	.word	0x00000008
.L_43:


//--------------------- .nv.info._Z9flagCheckPfS_S_PiS0_S0_ --------------------------
	.section	.nv.info._Z9flagCheckPfS_S_PiS0_S0_,"",@"SHT_CUDA_INFO"
	.sectionflags	@""
	.align	4


	//----- nvinfo : EIATTR_CUDA_API_VERSION
	.align		4
        /*0000*/ 	.byte	0x04, 0x37
        /*0002*/ 	.short	(.L_45 - .L_44)
.L_44:
        /*0004*/ 	.word	0x00000082


	//----- nvinfo : EIATTR_KPARAM_INFO
	.align		4
.L_45:
        /*0008*/ 	.byte	0x04, 0x17
        /*000a*/ 	.short	(.L_47 - .L_46)
.L_46:
        /*000c*/ 	.word	0x00000000
        /*0010*/ 	.short	0x0005
        /*0012*/ 	.short	0x0028
        /*0014*/ 	.byte	0x00, 0xf5, 0x21, 0x00


	//----- nvinfo : EIATTR_KPARAM_INFO
	.align		4
.L_47:
        /*0018*/ 	.byte	0x04, 0x17
        /*001a*/ 	.short	(.L_49 - .L_48)
.L_48:
        /*001c*/ 	.word	0x00000000
        /*0020*/ 	.short	0x0004
        /*0022*/ 	.short	0x0020
        /*0024*/ 	.byte	0x00, 0xf5, 0x21, 0x00


	//----- nvinfo : EIATTR_KPARAM_INFO
	.align		4
.L_49:
        /*0028*/ 	.byte	0x04, 0x17
        /*002a*/ 	.short	(.L_51 - .L_50)
.L_50:
        /*002c*/ 	.word	0x00000000
        /*0030*/ 	.short	0x0003
        /*0032*/ 	.short	0x0018
        /*0034*/ 	.byte	0x00, 0xf5, 0x21, 0x00


	//----- nvinfo : EIATTR_KPARAM_INFO
	.align		4
.L_51:
        /*0038*/ 	.byte	0x04, 0x17
        /*003a*/ 	.short	(.L_53 - .L_52)
.L_52:
        /*003c*/ 	.word	0x00000000
        /*0040*/ 	.short	0x0002
        /*0042*/ 	.short	0x0010
        /*0044*/ 	.byte	0x00, 0xf5, 0x21, 0x00


	//----- nvinfo : EIATTR_KPARAM_INFO
	.align		4
.L_53:
        /*0048*/ 	.byte	0x04, 0x17
        /*004a*/ 	.short	(.L_55 - .L_54)
.L_54:
        /*004c*/ 	.word	0x00000000
        /*0050*/ 	.short	0x0001
        /*0052*/ 	.short	0x0008
        /*0054*/ 	.byte	0x00, 0xf5, 0x21, 0x00


	//----- nvinfo : EIATTR_KPARAM_INFO
	.align		4
.L_55:
        /*0058*/ 	.byte	0x04, 0x17
        /*005a*/ 	.short	(.L_57 - .L_56)
.L_56:
        /*005c*/ 	.word	0x00000000
        /*0060*/ 	.short	0x0000
        /*0062*/ 	.short	0x0000
        /*0064*/ 	.byte	0x00, 0xf5, 0x21, 0x00


	//----- nvinfo : EIATTR_SPARSE_MMA_MASK
	.align		4
.L_57:
        /*0068*/ 	.byte	0x03, 0x50
        /*006a*/ 	.short	0x0000


	//----- nvinfo : EIATTR_MAXREG_COUNT
	.align		4
        /*006c*/ 	.byte	0x03, 0x1b
        /*006e*/ 	.short	0x00ff


	//----- nvinfo : EIATTR_MERCURY_ISA_VERSION
	.align		4
        /*0070*/ 	.byte	0x03, 0x5f
        /*0072*/ 	.short	0x0101


	//----- nvinfo : EIATTR_VRC_CTA_INIT_COUNT
	.align		4
        /*0074*/ 	.byte	0x02, 0x4a
	.zero		1
	.zero		1


	//----- nvinfo : EIATTR_EXIT_INSTR_OFFSETS
	.align		4
        /*0078*/ 	.byte	0x04, 0x1c
        /*007a*/ 	.short	(.L_59 - .L_58)


	//   ....[0]....
.L_58:
        /*007c*/ 	.word	0x000000e0


	//   ....[1]....
        /*0080*/ 	.word	0x00000370


	//   ....[2]....
        /*0084*/ 	.word	0x000003b0


	//----- nvinfo : EIATTR_CRS_STACK_SIZE
	.align		4
.L_59:
        /*0088*/ 	.byte	0x04, 0x1e
        /*008a*/ 	.short	(.L_61 - .L_60)
.L_60:
        /*008c*/ 	.word	0x00000000


	//----- nvinfo : EIATTR_CBANK_PARAM_SIZE
	.align		4
.L_61:
        /*0090*/ 	.byte	0x03, 0x19
        /*0092*/ 	.short	0x0030


	//----- nvinfo : EIATTR_PARAM_CBANK
	.align		4
        /*0094*/ 	.byte	0x04, 0x0a
        /*0096*/ 	.short	(.L_63 - .L_62)
	.align		4
.L_62:
        /*0098*/ 	.word	index@(.nv.constant0._Z9flagCheckPfS_S_PiS0_S0_)
        /*009c*/ 	.short	0x0380
        /*009e*/ 	.short	0x0030


	//----- nvinfo : EIATTR_SW_WAR
	.align		4
.L_63:
        /*00a0*/ 	.byte	0x04, 0x36
        /*00a2*/ 	.short	(.L_65 - .L_64)
.L_64:
        /*00a4*/ 	.word	0x00000008
.L_65:


//--------------------- .nv.info._Z15coefficientCalcPfS_S_S_PiS0_ --------------------------
	.section	.nv.info._Z15coefficientCalcPfS_S_S_PiS0_,"",@"SHT_CUDA_INFO"
	.sectionflags	@""
	.align	4


	//----- nvinfo : EIATTR_CUDA_API_VERSION
	.align		4
        /*0000*/ 	.byte	0x04, 0x37
        /*0002*/ 	.short	(.L_67 - .L_66)
.L_66:
        /*0004*/ 	.word	0x00000082


	//----- nvinfo : EIATTR_KPARAM_INFO
	.align		4
.L_67:
        /*0008*/ 	.byte	0x04, 0x17
        /*000a*/ 	.short	(.L_69 - .L_68)
.L_68:
        /*000c*/ 	.word	0x00000000
        /*0010*/ 	.short	0x0005
        /*0012*/ 	.short	0x0028
        /*0014*/ 	.byte	0x00, 0xf5, 0x21, 0x00


	//----- nvinfo : EIATTR_KPARAM_INFO
	.align		4
.L_69:
        /*0018*/ 	.byte	0x04, 0x17
        /*001a*/ 	.short	(.L_71 - .L_70)
.L_70:
        /*001c*/ 	.word	0x00000000
        /*0020*/ 	.short	0x0004
        /*0022*/ 	.short	0x0020
        /*0024*/ 	.byte	0x00, 0xf5, 0x21, 0x00


	//----- nvinfo : EIATTR_KPARAM_INFO
	.align		4
.L_71:
        /*0028*/ 	.byte	0x04, 0x17
        /*002a*/ 	.short	(.L_73 - .L_72)
.L_72:
        /*002c*/ 	.word	0x00000000
        /*0030*/ 	.short	0x0003
        /*0032*/ 	.short	0x0018
        /*0034*/ 	.byte	0x00, 0xf5, 0x21, 0x00


	//----- nvinfo : EIATTR_KPARAM_INFO
	.align		4
.L_73:
        /*0038*/ 	.byte	0x04, 0x17
        /*003a*/ 	.short	(.L_75 - .L_74)
.L_74:
        /*003c*/ 	.word	0x00000000
        /*0040*/ 	.short	0x0002
        /*0042*/ 	.short	0x0010
        /*0044*/ 	.byte	0x00, 0xf5, 0x21, 0x00


	//----- nvinfo : EIATTR_KPARAM_INFO
	.align		4
.L_75:
        /*0048*/ 	.byte	0x04, 0x17
        /*004a*/ 	.short	(.L_77 - .L_76)
.L_76:
        /*004c*/ 	.word	0x00000000
        /*0050*/ 	.short	0x0001
        /*0052*/ 	.short	0x0008
        /*0054*/ 	.byte	0x00, 0xf5, 0x21, 0x00


	//----- nvinfo : EIATTR_KPARAM_INFO
	.align		4
.L_77:
        /*0058*/ 	.byte	0x04, 0x17
        /*005a*/ 	.short	(.L_79 - .L_78)
.L_78:
        /*005c*/ 	.word	0x00000000
        /*0060*/ 	.short	0x0000
        /*0062*/ 	.short	0x0000
        /*0064*/ 	.byte	0x00, 0xf5, 0x21, 0x00


	//----- nvinfo : EIATTR_SPARSE_MMA_MASK
	.align		4
.L_79:
        /*0068*/ 	.byte	0x03, 0x50
        /*006a*/ 	.short	0x0000


	//----- nvinfo : EIATTR_MAXREG_COUNT
	.align		4
        /*006c*/ 	.byte	0x03, 0x1b
        /*006e*/ 	.short	0x00ff


	//----- nvinfo : EIATTR_MERCURY_ISA_VERSION
	.align		4
        /*0070*/ 	.byte	0x03, 0x5f
        /*0072*/ 	.short	0x0101


	//----- nvinfo : EIATTR_VRC_CTA_INIT_COUNT
	.align		4
        /*0074*/ 	.byte	0x02, 0x4a
	.zero		1
	.zero		1


	//----- nvinfo : EIATTR_EXIT_INSTR_OFFSETS
	.align		4
        /*0078*/ 	.byte	0x04, 0x1c
        /*007a*/ 	.short	(.L_81 - .L_80)


	//   ....[0]....
.L_80:
        /*007c*/ 	.word	0x000000d0


	//   ....[1]....
        /*0080*/ 	.word	0x000002a0


	//----- nvinfo : EIATTR_CBANK_PARAM_SIZE
	.align		4
.L_81:
        /*0084*/ 	.byte	0x03, 0x19
        /*0086*/ 	.short	0x0030


	//----- nvinfo : EIATTR_PARAM_CBANK
	.align		4
        /*0088*/ 	.byte	0x04, 0x0a
        /*008a*/ 	.short	(.L_83 - .L_82)
	.align		4
.L_82:
        /*008c*/ 	.word	index@(.nv.constant0._Z15coefficientCalcPfS_S_S_PiS0_)
        /*0090*/ 	.short	0x0380
        /*0092*/ 	.short	0x0030


	//----- nvinfo : EIATTR_SW_WAR
	.align		4
.L_83:
        /*0094*/ 	.byte	0x04, 0x36
        /*0096*/ 	.short	(.L_85 - .L_84)
.L_84:
        /*0098*/ 	.word	0x00000008
.L_85:


//--------------------- .nv.info._Z11clearMatrixPfS_S_PiS0_ --------------------------
	.section	.nv.info._Z11clearMatrixPfS_S_PiS0_,"",@"SHT_CUDA_INFO"
	.sectionflags	@""
	.align	4


	//----- nvinfo : EIATTR_CUDA_API_VERSION
	.align		4
        /*0000*/ 	.byte	0x04, 0x37
        /*0002*/ 	.short	(.L_87 - .L_86)
.L_86:
        /*0004*/ 	.word	0x00000082


	//----- nvinfo : EIATTR_KPARAM_INFO
	.align		4
.L_87:
        /*0008*/ 	.byte	0x04, 0x17
        /*000a*/ 	.short	(.L_89 - .L_88)
.L_88:
        /*000c*/ 	.word	0x00000000
        /*0010*/ 	.short	0x0004
        /*0012*/ 	.short	0x0020
        /*0014*/ 	.byte	0x00, 0xf5, 0x21, 0x00


	//----- nvinfo : EIATTR_KPARAM_INFO
	.align		4
.L_89:
        /*0018*/ 	.byte	0x04, 0x17
        /*001a*/ 	.short	(.L_91 - .L_90)
.L_90:
        /*001c*/ 	.word	0x00000000
        /*0020*/ 	.short	0x0003
        /*0022*/ 	.short	0x0018
        /*0024*/ 	.byte	0x00, 0xf5, 0x21, 0x00


	//----- nvinfo : EIATTR_KPARAM_INFO
	.align		4
.L_91:
        /*0028*/ 	.byte	0x04, 0x17
        /*002a*/ 	.short	(.L_93 - .L_92)
.L_92:
        /*002c*/ 	.word	0x00000000
        /*0030*/ 	.short	0x0002
        /*0032*/ 	.short	0x0010
        /*0034*/ 	.byte	0x00, 0xf5, 0x21, 0x00


	//----- nvinfo : EIATTR_KPARAM_INFO
	.align		4
.L_93:
        /*0038*/ 	.byte	0x04, 0x17
        /*003a*/ 	.short	(.L_95 - .L_94)
.L_94:
        /*003c*/ 	.word	0x00000000
        /*0040*/ 	.short	0x0001
        /*0042*/ 	.short	0x0008
        /*0044*/ 	.byte	0x00, 0xf5, 0x21, 0x00


	//----- nvinfo : EIATTR_KPARAM_INFO
	.align		4
.L_95:
        /*0048*/ 	.byte	0x04, 0x17
        /*004a*/ 	.short	(.L_97 - .L_96)
.L_96:
        /*004c*/ 	.word	0x00000000
        /*0050*/ 	.short	0x0000
        /*0052*/ 	.short	0x0000
        /*0054*/ 	.byte	0x00, 0xf5, 0x21, 0x00


	//----- nvinfo : EIATTR_SPARSE_MMA_MASK
	.align		4
.L_97:
        /*0058*/ 	.byte	0x03, 0x50
        /*005a*/ 	.short	0x0000


	//----- nvinfo : EIATTR_MAXREG_COUNT
	.align		4
        /*005c*/ 	.byte	0x03, 0x1b
        /*005e*/ 	.short	0x00ff


	//----- nvinfo : EIATTR_MERCURY_ISA_VERSION
	.align		4
        /*0060*/ 	.byte	0x03, 0x5f
        /*0062*/ 	.short	0x0101


	//----- nvinfo : EIATTR_VRC_CTA_INIT_COUNT
	.align		4
        /*0064*/ 	.byte	0x02, 0x4a
	.zero		1
	.zero		1


	//----- nvinfo : EIATTR_EXIT_INSTR_OFFSETS
	.align		4
        /*0068*/ 	.byte	0x04, 0x1c
        /*006a*/ 	.short	(.L_99 - .L_98)


	//   ....[0]....
.L_98:
        /*006c*/ 	.word	0x000000b0


	//   ....[1]....
        /*0070*/ 	.word	0x00000160


	//----- nvinfo : EIATTR_CBANK_PARAM_SIZE
	.align		4
.L_99:
        /*0074*/ 	.byte	0x03, 0x19
        /*0076*/ 	.short	0x0028


	//----- nvinfo : EIATTR_PARAM_CBANK
	.align		4
        /*0078*/ 	.byte	0x04, 0x0a
        /*007a*/ 	.short	(.L_101 - .L_100)
	.align		4
.L_100:
        /*007c*/ 	.word	index@(.nv.constant0._Z11clearMatrixPfS_S_PiS0_)
        /*0080*/ 	.short	0x0380
        /*0082*/ 	.short	0x0028


	//----- nvinfo : EIATTR_SW_WAR
	.align		4
.L_101:
        /*0084*/ 	.byte	0x04, 0x36
        /*0086*/ 	.short	(.L_103 - .L_102)
.L_102:
        /*0088*/ 	.word	0x00000008
.L_103:


//--------------------- .nv.callgraph             --------------------------
	.section	.nv.callgraph,"",@"SHT_CUDA_CALLGRAPH"
	.align	4
	.sectionentsize	8
	.align		4
        /*0000*/ 	.word	0x00000000
	.align		4
        /*0004*/ 	.word	0xffffffff
	.align		4
        /*0008*/ 	.word	0x00000000
	.align		4
        /*000c*/ 	.word	0xfffffffe
	.align		4
        /*0010*/ 	.word	0x00000000
	.align		4
        /*0014*/ 	.word	0xfffffffd
	.align		4
        /*0018*/ 	.word	0x00000000
	.align		4
        /*001c*/ 	.word	0xfffffffc


//--------------------- .text._Z7singValPfS_PiS0_ --------------------------
	.section	.text._Z7singValPfS_PiS0_,"ax",@progbits
	.align	128
        .global         _Z7singValPfS_PiS0_
        .type           _Z7singValPfS_PiS0_,@function
        .size           _Z7singValPfS_PiS0_,(.L_x_23 - _Z7singValPfS_PiS0_)
        .other          _Z7singValPfS_PiS0_,@"STO_CUDA_ENTRY STV_DEFAULT"
_Z7singValPfS_PiS0_:
.text._Z7singValPfS_PiS0_:
[----:B------:R-:W-:Y:S08]  /*0000*/  LDC R1, c[0x0][0x37c] ;  /* 0x0000df00ff017b82 */ /* 0x000ff00000000800 */
[----:B------:R-:W0:Y:S01]  /*0010*/  LDC.64 R4, c[0x0][0x398] ;  /* 0x0000e600ff047b82 */ /* 0x000e220000000a00 */
[----:B------:R-:W0:Y:S07]  /*0020*/  LDCU.64 UR4, c[0x0][0x358] ;  /* 0x00006b00ff0477ac */ /* 0x000e2e0008000a00 */
[----:B------:R-:W1:Y:S01]  /*0030*/  LDC.64 R2, c[0x0][0x390] ;  /* 0x0000e400ff027b82 */ /* 0x000e620000000a00 */
[----:B0-----:R-:W2:Y:S04]  /*0040*/  LDG.E R4, desc[UR4][R4.64] ;  /* 0x0000000404047981 */ /* 0x001ea8000c1e1900 */
[----:B-1----:R-:W3:Y:S01]  /*0050*/  LDG.E R2, desc[UR4][R2.64] ;  /* 0x0000000402027981 */ /* 0x002ee2000c1e1900 */
[----:B------:R-:W2:Y:S01]  /*0060*/  S2R R7, SR_TID.X ;  /* 0x0000000000077919 */ /* 0x000ea20000002100 */
[----:B------:R-:W3:Y:S01]  /*0070*/  S2R R9, SR_TID.Y ;  /* 0x0000000000097919 */ /* 0x000ee20000002200 */
[----:B--2---:R-:W-:-:S04]  /*0080*/  ISETP.GE.AND P0, PT, R7, R4, PT ;  /* 0x000000040700720c */ /* 0x004fc80003f06270 */
[----:B---3--:R-:W-:-:S13]  /*0090*/  ISETP.GE.OR P0, PT, R9, R2, P0 ;  /* 0x000000020900720c */ /* 0x008fda0000706670 */
[----:B------:R-:W-:Y:S05]  /*00a0*/  @P0 EXIT ;  /* 0x000000000000094d */ /* 0x000fea0003800000 */
[----:B------:R-:W0:Y:S01]  /*00b0*/  LDCU.64 UR6, c[0x0][0x380] ;  /* 0x00007000ff0677ac */ /* 0x000e220008000a00 */
[----:B------:R-:W-:-:S05]  /*00c0*/  IMAD R2, R2, R7, RZ ;  /* 0x0000000702027224 */ /* 0x000fca00078e02ff */
[----:B------:R-:W-:Y:S02]  /*00d0*/  IADD3 R9, P0, PT, R2, R9, RZ ;  /* 0x0000000902097210 */ /* 0x000fe40007f1e0ff */
[----:B------:R-:W1:Y:S03]  /*00e0*/  LDC.64 R2, c[0x0][0x388] ;  /* 0x0000e200ff027b82 */ /* 0x000e660000000a00 */
[----:B------:R-:W-:Y:S01]  /*00f0*/  IMAD.X R0, RZ, RZ, RZ, P0 ;  /* 0x000000ffff007224 */ /* 0x000fe200000e06ff */
[----:B0-----:R-:W-:-:S04]  /*0100*/  LEA R4, P0, R9, UR6, 0x2 ;  /* 0x0000000609047c11 */ /* 0x001fc8000f8010ff */
[----:B------:R-:W-:-:S05]  /*0110*/  LEA.HI.X R5, R9, UR7, R0, 0x2, P0 ;  /* 0x0000000709057c11 */ /* 0x000fca00080f1400 */
[----:B------:R-:W2:Y:S01]  /*0120*/  LDG.E R4, desc[UR4][R4.64] ;  /* 0x0000000404047981 */ /* 0x000ea2000c1e1900 */
[----:B-1----:R-:W-:-:S04]  /*0130*/  IMAD.WIDE.U32 R2, R7, 0x4, R2 ;  /* 0x0000000407027825 */ /* 0x002fc800078e0002 */
[----:B--2---:R-:W-:-:S05]  /*0140*/  FMUL R7, R4, R4 ;  /* 0x0000000404077220 */ /* 0x004fca0000400000 */
[----:B------:R-:W-:Y:S01]  /*0150*/  REDG.E.ADD.F32.FTZ.RN.STRONG.GPU desc[UR4][R2.64], R7 ;  /* 0x00000007020079a6 */ /* 0x000fe2000c12f304 */
[----:B------:R-:W-:Y:S05]  /*0160*/  EXIT ;  /* 0x000000000000794d */ /* 0x000fea0003800000 */
.L_x_0:
[----:B------:R-:W-:-:S00]  /*0170*/  BRA `(.L_x_0) ;  /* 0xfffffffc00fc7947 */ /* 0x000fc0000383ffff */
[----:B------:R-:W-:-:S00]  /*0180*/  NOP ;  /* 0x0000000000007918 */ /* 0x000fc00000000000 */
[----:B------:R-:W-:-:S00]  /*0190*/  NOP ;  /* 0x0000000000007918 */ /* 0x000fc00000000000 */
[----:B------:R-:W-:-:S00]  /*01a0*/  NOP ;  /* 0x0000000000007918 */ /* 0x000fc00000000000 */
[----:B------:R-:W-:-:S00]  /*01b0*/  NOP ;  /* 0x0000000000007918 */ /* 0x000fc00000000000 */
[----:B------:R-:W-:-:S00]  /*01c0*/  NOP ;  /* 0x0000000000007918 */ /* 0x000fc00000000000 */
[----:B------:R-:W-:-:S00]  /*01d0*/  NOP ;  /* 0x0000000000007918 */ /* 0x000fc00000000000 */
[----:B------:R-:W-:-:S00]  /*01e0*/  NOP ;  /* 0x0000000000007918 */ /* 0x000fc00000000000 */
[----:B------:R-:W-:-:S00]  /*01f0*/  NOP ;  /* 0x0000000000007918 */ /* 0x000fc00000000000 */
.L_x_23:


//--------------------- .text._Z9flagCheckPfS_S_PiS0_S0_ --------------------------
	.section	.text._Z9flagCheckPfS_S_PiS0_S0_,"ax",@progbits
	.align	128
        .global         _Z9flagCheckPfS_S_PiS0_S0_
        .type           _Z9flagCheckPfS_S_PiS0_S0_,@function
        .size           _Z9flagCheckPfS_S_PiS0_S0_,(.L_x_22 - _Z9flagCheckPfS_S_PiS0_S0_)
        .other          _Z9flagCheckPfS_S_PiS0_S0_,@"STO_CUDA_ENTRY STV_DEFAULT"
_Z9flagCheckPfS_S_PiS0_S0_:
.text._Z9flagCheckPfS_S_PiS0_S0_:
[----:B------:R-:W-:Y:S08]  /*0000*/  LDC R1, c[0x0][0x37c] ;  /* 0x0000df00ff017b82 */ /* 0x000ff00000000800 */
[----:B------:R-:W0:Y:S01]  /*0010*/  LDC.64 R4, c[0x0][0x3a0] ;  /* 0x0000e800ff047b82 */ /* 0x000e220000000a00 */
[----:B------:R-:W0:Y:S07]  /*0020*/  LDCU.64 UR4, c[0x0][0x358] ;  /* 0x00006b00ff0477ac */ /* 0x000e2e0008000a00 */
[----:B------:R-:W1:Y:S01]  /*0030*/  LDC.64 R2, c[0x0][0x398] ;  /* 0x0000e600ff027b82 */ /* 0x000e620000000a00 */
[----:B------:R-:W2:Y:S01]  /*0040*/  S2R R8, SR_TID.Y ;  /* 0x0000000000087919 */ /* 0x000ea20000002200 */
[----:B------:R-:W3:Y:S01]  /*0050*/  LDCU.64 UR6, c[0x0][0x3a8] ;  /* 0x00007500ff0677ac */ /* 0x000ee20008000a00 */
[----:B0-----:R-:W2:Y:S04]  /*0060*/  LDG.E R0, desc[UR4][R4.64] ;  /* 0x0000000404007981 */ /* 0x001ea8000c1e1900 */
[----:B-1----:R-:W4:Y:S01]  /*0070*/  LDG.E R2, desc[UR4][R2.64] ;  /* 0x0000000402027981 */ /* 0x002f22000c1e1900 */
[----:B---3--:R-:W-:Y:S01]  /*0080*/  ISETP.EQ.U32.AND P1, PT, RZ, UR6, PT ;  /* 0x00000006ff007c0c */ /* 0x008fe2000bf22070 */
[----:B------:R-:W4:Y:S01]  /*0090*/  S2R R9, SR_TID.X ;  /* 0x0000000000097919 */ /* 0x000f220000002100 */
[----:B--2---:R-:W-:-:S04]  /*00a0*/  ISETP.GE.AND P0, PT, R8, R0, PT ;  /* 0x000000000800720c */ /* 0x004fc80003f06270 */
[----:B----4-:R-:W-:-:S04]  /*00b0*/  ISETP.GE.OR P0, PT, R9, R2, P0 ;  /* 0x000000020900720c */ /* 0x010fc80000706670 */
[----:B------:R-:W-:-:S04]  /*00c0*/  ISETP.GE.U32.OR P0, PT, R9, R8, P0 ;  /* 0x000000080900720c */ /* 0x000fc80000706470 */
[----:B------:R-:W-:-:S13]  /*00d0*/  ISETP.EQ.OR.EX P0, PT, RZ, UR7, P0, P1 ;  /* 0x00000007ff007c0c */ /* 0x000fda0008702710 */
[----:B------:R-:W-:Y:S05]  /*00e0*/  @P0 EXIT ;  /* 0x000000000000094d */ /* 0x000fea0003800000 */
[----:B------:R-:W0:Y:S01]  /*00f0*/  LDC.64 R4, c[0x0][0x380] ;  /* 0x0000e000ff047b82 */ /* 0x000e220000000a00 */
[----:B------:R-:W-:-:S07]  /*0100*/  IMAD R9, R0, R9, R8 ;  /* 0x0000000900097224 */ /* 0x000fce00078e0208 */
[----:B------:R-:W1:Y:S08]  /*0110*/  LDC.64 R6, c[0x0][0x388] ;  /* 0x0000e200ff067b82 */ /* 0x000e700000000a00 */
[----:B------:R-:W2:Y:S01]  /*0120*/  LDC.64 R2, c[0x0][0x390] ;  /* 0x0000e400ff027b82 */ /* 0x000ea20000000a00 */
[----:B0-----:R-:W-:-:S06]  /*0130*/  IMAD.WIDE.U32 R4, R9, 0x4, R4 ;  /* 0x0000000409047825 */ /* 0x001fcc00078e0004 */
[----:B------:R-:W3:Y:S01]  /*0140*/  LDG.E R4, desc[UR4][R4.64] ;  /* 0x0000000404047981 */ /* 0x000ee2000c1e1900 */
[----:B-1----:R-:W-:-:S06]  /*0150*/  IMAD.WIDE.U32 R6, R9, 0x4, R6 ;  /* 0x0000000409067825 */ /* 0x002fcc00078e0006 */
[----:B------:R-:W3:Y:S01]  /*0160*/  LDG.E R7, desc[UR4][R6.64] ;  /* 0x0000000406077981 */ /* 0x000ee2000c1e1900 */
[----:B--2---:R-:W-:-:S05]  /*0170*/  IMAD.WIDE.U32 R2, R9, 0x4, R2 ;  /* 0x0000000409027825 */ /* 0x004fca00078e0002 */
[----:B------:R3:W5:Y:S01]  /*0180*/  LDG.E R0, desc[UR4][R2.64] ;  /* 0x0000000402007981 */ /* 0x000762000c1e1900 */
[----:B------:R-:W-:Y:S01]  /*0190*/  BSSY.RECONVERGENT B0, `(.L_x_1) ;  /* 0x000000d000007945 */ /* 0x000fe20003800200 */
[----:B---3--:R-:W-:-:S04]  /*01a0*/  FMUL R2, R4, R7 ;  /* 0x0000000704027220 */ /* 0x008fc80000400000 */
[----:B------:R-:W-:Y:S01]  /*01b0*/  VIADD R8, R2, 0xf3000000 ;  /* 0xf300000002087836 */ /* 0x000fe20000000000 */
[----:B------:R0:W1:Y:S04]  /*01c0*/  MUFU.RSQ R9, R2 ;  /* 0x0000000200097308 */ /* 0x0000680000001400 */
[----:B------:R-:W-:-:S13]  /*01d0*/  ISETP.GT.U32.AND P0, PT, R8, 0x727fffff, PT ;  /* 0x727fffff0800780c */ /* 0x000fda0003f04070 */
[----:B01----:R-:W-:Y:S05]  /*01e0*/  @!P0 BRA `(.L_x_2) ;  /* 0x00000000000c8947 */ /* 0x003fea0003800000 */
[----:B------:R-:W-:-:S07]  /*01f0*/  MOV R8, 0x210 ;  /* 0x0000021000087802 */ /* 0x000fce0000000f00 */
[----:B-----5:R-:W-:Y:S05]  /*0200*/  CALL.REL.NOINC `($__internal_0_$__cuda_sm20_sqrt_rn_f32_slowpath) ;  /* 0x00000000006c7944 */ /* 0x020fea0003c00000 */
[----:B------:R-:W-:Y:S05]  /*0210*/  BRA `(.L_x_3) ;  /* 0x0000000000107947 */ /* 0x000fea0003800000 */
.L_x_2:
[----:B------:R-:W-:Y:S01]  /*0220*/  FMUL.FTZ R5, R2, R9 ;  /* 0x0000000902057220 */ /* 0x000fe20000410000 */
[----:B------:R-:W-:-:S03]  /*0230*/  FMUL.FTZ R9, R9, 0.5 ;  /* 0x3f00000009097820 */ /* 0x000fc60000410000 */
[----:B------:R-:W-:-:S04]  /*0240*/  FFMA R2, -R5, R5, R2 ;  /* 0x0000000505027223 */ /* 0x000fc80000000102 */
[----:B------:R-:W-:-:S07]  /*0250*/  FFMA R5, R2, R9, R5 ;  /* 0x0000000902057223 */ /* 0x000fce0000000005 */
.L_x_3:
[----:B------:R-:W-:Y:S05]  /*0260*/  BSYNC.RECONVERGENT B0 ;  /* 0x0000000000007941 */ /* 0x000fea0003800200 */
.L_x_1:
[----:B------:R-:W0:Y:S01]  /*0270*/  MUFU.RCP R2, R5 ;  /* 0x0000000500027308 */ /* 0x000e220000001000 */
[----:B------:R-:W-:Y:S07]  /*0280*/  BSSY.RECONVERGENT B0, `(.L_x_4) ;  /* 0x000000d000007945 */ /* 0x000fee0003800200 */
[----:B-----5:R-:W1:Y:S01]  /*0290*/  FCHK P0, |R0|, R5 ;  /* 0x0000000500007302 */ /* 0x020e620000000200 */
[----:B0-----:R-:W-:-:S04]  /*02a0*/  FFMA R3, R2, -R5, 1 ;  /* 0x3f80000002037423 */ /* 0x001fc80000000805 */
[----:B------:R-:W-:-:S04]  /*02b0*/  FFMA R3, R2, R3, R2 ;  /* 0x0000000302037223 */ /* 0x000fc80000000002 */
[----:B------:R-:W-:-:S04]  /*02c0*/  FFMA R2, |R0|, R3, RZ ;  /* 0x0000000300027223 */ /* 0x000fc800000002ff */
[----:B------:R-:W-:-:S04]  /*02d0*/  FFMA R4, R2, -R5, |R0| ;  /* 0x8000000502047223 */ /* 0x000fc80000000400 */
[----:B------:R-:W-:Y:S01]  /*02e0*/  FFMA R2, R3, R4, R2 ;  /* 0x0000000403027223 */ /* 0x000fe20000000002 */
[----:B-1----:R-:W-:Y:S06]  /*02f0*/  @!P0 BRA `(.L_x_5) ;  /* 0x0000000000148947 */ /* 0x002fec0003800000 */
[----:B------:R-:W-:Y:S01]  /*0300*/  FADD R3, |R0|, -RZ ;  /* 0x800000ff00037221 */ /* 0x000fe20000000200 */
[----:B------:R-:W-:Y:S01]  /*0310*/  IMAD.MOV.U32 R0, RZ, RZ, R5 ;  /* 0x000000ffff007224 */ /* 0x000fe200078e0005 */
[----:B------:R-:W-:-:S07]  /*0320*/  MOV R2, 0x340 ;  /* 0x0000034000027802 */ /* 0x000fce0000000f00 */
[----:B------:R-:W-:Y:S05]  /*0330*/  CALL.REL.NOINC `($__internal_1_$__cuda_sm3x_div_rn_noftz_f32_slowpath) ;  /* 0x00000000007c7944 */ /* 0x000fea0003c00000 */
[----:B------:R-:W-:-:S07]  /*0340*/  IMAD.MOV.U32 R2, RZ, RZ, R0 ;  /* 0x000000ffff027224 */ /* 0x000fce00078e0000 */
.L_x_5:
[----:B------:R-:W-:Y:S05]  /*0350*/  BSYNC.RECONVERGENT B0 ;  /* 0x0000000000007941 */ /* 0x000fea0003800200 */
.L_x_4:
[----:B------:R-:W-:-:S13]  /*0360*/  FSETP.GT.AND P0, PT, R2, 9.9999997473787516356e-05, PT ;  /* 0x38d1b7170200780b */ /* 0x000fda0003f04000 */
[----:B------:R-:W-:Y:S05]  /*0370*/  @!P0 EXIT ;  /* 0x000000000000894d */ /* 0x000fea0003800000 */
[----:B------:R-:W0:Y:S01]  /*0380*/  LDC.64 R2, c[0x0][0x3a8] ;  /* 0x0000ea00ff027b82 */ /* 0x000e220000000a00 */
[----:B------:R-:W-:-:S05]  /*0390*/  IMAD.MOV.U32 R5, RZ, RZ, 0x1 ;  /* 0x00000001ff057424 */ /* 0x000fca00078e00ff */
[----:B0-----:R-:W-:Y:S01]  /*03a0*/  STG.E desc[UR4][R2.64], R5 ;  /* 0x0000000502007986 */ /* 0x001fe2000c101904 */
[----:B------:R-:W-:Y:S05]  /*03b0*/  EXIT ;  /* 0x000000000000794d */ /* 0x000fea0003800000 */
        .weak           $__internal_0_$__cuda_sm20_sqrt_rn_f32_slowpath
        .type           $__internal_0_$__cuda_sm20_sqrt_rn_f32_slowpath,@function
        .size           $__internal_0_$__cuda_sm20_sqrt_rn_f32_slowpath,($__internal_1_$__cuda_sm3x_div_rn_noftz_f32_slowpath - $__internal_0_$__cuda_sm20_sqrt_rn_f32_slowpath)
$__internal_0_$__cuda_sm20_sqrt_rn_f32_slowpath:
[----:B------:R-:W-:-:S13]  /*03c0*/  LOP3.LUT P0, RZ, R2, 0x7fffffff, RZ, 0xc0, !PT ;  /* 0x7fffffff02ff7812 */ /* 0x000fda000780c0ff */
[----:B------:R-:W-:Y:S01]  /*03d0*/  @!P0 IMAD.MOV.U32 R3, RZ, RZ, R2 ;  /* 0x000000ffff038224 */ /* 0x000fe200078e0002 */
[----:B------:R-:W-:Y:S06]  /*03e0*/  @!P0 BRA `(.L_x_6) ;  /* 0x0000000000408947 */ /* 0x000fec0003800000 */
[----:B------:R-:W-:-:S13]  /*03f0*/  FSETP.GEU.FTZ.AND P0, PT, R2, RZ, PT ;  /* 0x000000ff0200720b */ /* 0x000fda0003f1e000 */
[----:B------:R-:W-:Y:S01]  /*0400*/  @!P0 IMAD.MOV.U32 R3, RZ, RZ, 0x7fffffff ;  /* 0x7fffffffff038424 */ /* 0x000fe200078e00ff */
[----:B------:R-:W-:Y:S06]  /*0410*/  @!P0 BRA `(.L_x_6) ;  /* 0x0000000000348947 */ /* 0x000fec0003800000 */
[----:B------:R-:W-:-:S13]  /*0420*/  FSETP.GTU.FTZ.AND P0, PT, |R2|, +INF , PT ;  /* 0x7f8000000200780b */ /* 0x000fda0003f1c200 */
[----:B------:R-:W-:Y:S01]  /*0430*/  @P0 FADD.FTZ R3, R2, 1 ;  /* 0x3f80000002030421 */ /* 0x000fe20000010000 */
[----:B------:R-:W-:Y:S06]  /*0440*/  @P0 BRA `(.L_x_6) ;  /* 0x0000000000280947 */ /* 0x000fec0003800000 */
[----:B------:R-:W-:-:S13]  /*0450*/  FSETP.NEU.FTZ.AND P0, PT, |R2|, +INF , PT ;  /* 0x7f8000000200780b */ /* 0x000fda0003f1d200 */
[----:B------:R-:W-:-:S04]  /*0460*/  @P0 FFMA R4, R2, 1.84467440737095516160e+19, RZ ;  /* 0x5f80000002040823 */ /* 0x000fc800000000ff */
[----:B------:R-:W0:Y:S02]  /*0470*/  @P0 MUFU.RSQ R3, R4 ;  /* 0x0000000400030308 */ /* 0x000e240000001400 */
[----:B0-----:R-:W-:Y:S01]  /*0480*/  @P0 FMUL.FTZ R5, R4, R3 ;  /* 0x0000000304050220 */ /* 0x001fe20000410000 */
[----:B------:R-:W-:Y:S01]  /*0490*/  @P0 FMUL.FTZ R7, R3, 0.5 ;  /* 0x3f00000003070820 */ /* 0x000fe20000410000 */
[----:B------:R-:W-:Y:S02]  /*04a0*/  @!P0 IMAD.MOV.U32 R3, RZ, RZ, R2 ;  /* 0x000000ffff038224 */ /* 0x000fe400078e0002 */
[----:B------:R-:W-:-:S04]  /*04b0*/  @P0 FADD.FTZ R6, -R5, -RZ ;  /* 0x800000ff05060221 */ /* 0x000fc80000010100 */
[----:B------:R-:W-:-:S04]  /*04c0*/  @P0 FFMA R6, R5, R6, R4 ;  /* 0x0000000605060223 */ /* 0x000fc80000000004 */
[----:B------:R-:W-:-:S04]  /*04d0*/  @P0 FFMA R6, R6, R7, R5 ;  /* 0x0000000706060223 */ /* 0x000fc80000000005 */
[----:B------:R-:W-:-:S07]  /*04e0*/  @P0 FMUL.FTZ R3, R6, 2.3283064365386962891e-10 ;  /* 0x2f80000006030820 */ /* 0x000fce0000410000 */
.L_x_6:
[----:B------:R-:W-:Y:S02]  /*04f0*/  IMAD.MOV.U32 R5, RZ, RZ, R3 ;  /* 0x000000ffff057224 */ /* 0x000fe400078e0003 */
[----:B------:R-:W-:Y:S02]  /*0500*/  HFMA2 R3, -RZ, RZ, 0, 0 ;  /* 0x00000000ff037431 */ /* 0x000fe400000001ff */
[----:B------:R-:W-:-:S04]  /*0510*/  IMAD.MOV.U32 R2, RZ, RZ, R8 ;  /* 0x000000ffff027224 */ /* 0x000fc800078e0008 */
[----:B------:R-:W-:Y:S05]  /*0520*/  RET.REL.NODEC R2 `(_Z9flagCheckPfS_S_PiS0_S0_) ;  /* 0xfffffff802b47950 */ /* 0x000fea0003c3ffff */
        .weak           $__internal_1_$__cuda_sm3x_div_rn_noftz_f32_slowpath
        .type           $__internal_1_$__cuda_sm3x_div_rn_noftz_f32_slowpath,@function
        .size           $__internal_1_$__cuda_sm3x_div_rn_noftz_f32_slowpath,(.L_x_22 - $__internal_1_$__cuda_sm3x_div_rn_noftz_f32_slowpath)
$__internal_1_$__cuda_sm3x_div_rn_noftz_f32_slowpath:
[----:B------:R-:W-:Y:S01]  /*0530*/  SHF.R.U32.HI R5, RZ, 0x17, R0 ;  /* 0x00000017ff057819 */ /* 0x000fe20000011600 */
[----:B------:R-:W-:Y:S01]  /*0540*/  BSSY.RECONVERGENT B1, `(.L_x_7) ;  /* 0x0000062000017945 */ /* 0x000fe20003800200 */
[----:B------:R-:W-:Y:S02]  /*0550*/  SHF.R.U32.HI R4, RZ, 0x17, R3 ;  /* 0x00000017ff047819 */ /* 0x000fe40000011603 */
[----:B------:R-:W-:Y:S02]  /*0560*/  LOP3.LUT R13, R5, 0xff, RZ, 0xc0, !PT ;  /* 0x000000ff050d7812 */ /* 0x000fe400078ec0ff */
[----:B------:R-:W-:-:S03]  /*0570*/  LOP3.LUT R4, R4, 0xff, RZ, 0xc0, !PT ;  /* 0x000000ff04047812 */ /* 0x000fc600078ec0ff */
[----:B------:R-:W-:Y:S02]  /*0580*/  VIADD R7, R13, 0xffffffff ;  /* 0xffffffff0d077836 */ /* 0x000fe40000000000 */
[----:B------:R-:W-:-:S03]  /*0590*/  VIADD R6, R4, 0xffffffff ;  /* 0xffffffff04067836 */ /* 0x000fc60000000000 */
[----:B------:R-:W-:-:S04]  /*05a0*/  ISETP.GT.U32.AND P0, PT, R7, 0xfd, PT ;  /* 0x000000fd0700780c */ /* 0x000fc80003f04070 */
[----:B------:R-:W-:-:S13]  /*05b0*/  ISETP.GT.U32.OR P0, PT, R6, 0xfd, P0 ;  /* 0x000000fd0600780c */ /* 0x000fda0000704470 */
[----:B------:R-:W-:Y:S01]  /*05c0*/  @!P0 IMAD.MOV.U32 R5, RZ, RZ, RZ ;  /* 0x000000ffff058224 */ /* 0x000fe200078e00ff */
[----:B------:R-:W-:Y:S06]  /*05d0*/  @!P0 BRA `(.L_x_8) ;  /* 0x00000000005c8947 */ /* 0x000fec0003800000 */
[----:B------:R-:W-:Y:S02]  /*05e0*/  FSETP.GTU.FTZ.AND P0, PT, |R3|, +INF , PT ;  /* 0x7f8000000300780b */ /* 0x000fe40003f1c200 */
[----:B------:R-:W-:-:S04]  /*05f0*/  FSETP.GTU.FTZ.AND P1, PT, |R0|, +INF , PT ;  /* 0x7f8000000000780b */ /* 0x000fc80003f3c200 */
[----:B------:R-:W-:-:S13]  /*0600*/  PLOP3.LUT P0, PT, P0, P1, PT, 0xf8, 0x8f ;  /* 0x00000000008f781c */ /* 0x000fda0000703f70 */
[----:B------:R-:W-:Y:S05]  /*0610*/  @P0 BRA `(.L_x_9) ;  /* 0x00000004004c0947 */ /* 0x000fea0003800000 */
[----:B------:R-:W-:-:S13]  /*0620*/  LOP3.LUT P0, RZ, R0, 0x7fffffff, R3, 0xc8, !PT ;  /* 0x7fffffff00ff7812 */ /* 0x000fda000780c803 */
[----:B------:R-:W-:Y:S05]  /*0630*/  @!P0 BRA `(.L_x_10) ;  /* 0x00000004003c8947 */ /* 0x000fea0003800000 */
[C---:B------:R-:W-:Y:S02]  /*0640*/  FSETP.NEU.FTZ.AND P2, PT, |R3|.reuse, +INF , PT ;  /* 0x7f8000000300780b */ /* 0x040fe40003f5d200 */
[----:B------:R-:W-:Y:S02]  /*0650*/  FSETP.NEU.FTZ.AND P1, PT, |R0|, +INF , PT ;  /* 0x7f8000000000780b */ /* 0x000fe40003f3d200 */
[----:B------:R-:W-:-:S11]  /*0660*/  FSETP.NEU.FTZ.AND P0, PT, |R3|, +INF , PT ;  /* 0x7f8000000300780b */ /* 0x000fd60003f1d200 */
[----:B------:R-:W-:Y:S05]  /*0670*/  @!P1 BRA !P2, `(.L_x_10) ;  /* 0x00000004002c9947 */ /* 0x000fea0005000000 */
[----:B------:R-:W-:-:S04]  /*0680*/  LOP3.LUT P2, RZ, R3, 0x7fffffff, RZ, 0xc0, !PT ;  /* 0x7fffffff03ff7812 */ /* 0x000fc8000784c0ff */
[----:B------:R-:W-:-:S13]  /*0690*/  PLOP3.LUT P1, PT, P1, P2, PT, 0x2f, 0xf2 ;  /* 0x0000000000f2781c */ /* 0x000fda0000f24577 */
[----:B------:R-:W-:Y:S05]  /*06a0*/  @P1 BRA `(.L_x_11) ;  /* 0x0000000400181947 */ /* 0x000fea0003800000 */
[----:B------:R-:W-:-:S04]  /*06b0*/  LOP3.LUT P1, RZ, R0, 0x7fffffff, RZ, 0xc0, !PT ;  /* 0x7fffffff00ff7812 */ /* 0x000fc8000782c0ff */
[----:B------:R-:W-:-:S13]  /*06c0*/  PLOP3.LUT P0, PT, P0, P1, PT, 0x2f, 0xf2 ;  /* 0x0000000000f2781c */ /* 0x000fda0000702577 */
[----:B------:R-:W-:Y:S05]  /*06d0*/  @P0 BRA `(.L_x_12) ;  /* 0x0000000400000947 */ /* 0x000fea0003800000 */
[----:B------:R-:W-:Y:S02]  /*06e0*/  ISETP.GE.AND P0, PT, R6, RZ, PT ;  /* 0x000000ff0600720c */ /* 0x000fe40003f06270 */
[----:B------:R-:W-:-:S11]  /*06f0*/  ISETP.GE.AND P1, PT, R7, RZ, PT ;  /* 0x000000ff0700720c */ /* 0x000fd60003f26270 */
[----:B------:R-:W-:Y:S02]  /*0700*/  @P0 IMAD.MOV.U32 R5, RZ, RZ, RZ ;  /* 0x000000ffff050224 */ /* 0x000fe400078e00ff */
[----:B------:R-:W-:Y:S01]  /*0710*/  @!P0 FFMA R3, R3, 1.84467440737095516160e+19, RZ ;  /* 0x5f80000003038823 */ /* 0x000fe200000000ff */
[----:B------:R-:W-:Y:S02]  /*0720*/  @!P0 IMAD.MOV.U32 R5, RZ, RZ, -0x40 ;  /* 0xffffffc0ff058424 */ /* 0x000fe400078e00ff */
[----:B------:R-:W-:Y:S02]  /*0730*/  @!P1 FFMA R0, R0, 1.84467440737095516160e+19, RZ ;  /* 0x5f80000000009823 */ /* 0x000fe400000000ff */
[----:B------:R-:W-:-:S07]  /*0740*/  @!P1 VIADD R5, R5, 0x40 ;  /* 0x0000004005059836 */ /* 0x000fce0000000000 */
.L_x_8:
[----:B------:R-:W-:Y:S01]  /*0750*/  LEA R7, R13, 0xc0800000, 0x17 ;  /* 0xc08000000d077811 */ /* 0x000fe200078eb8ff */
[----:B------:R-:W-:Y:S01]  /*0760*/  VIADD R4, R4, 0xffffff81 ;  /* 0xffffff8104047836 */ /* 0x000fe20000000000 */
[----:B------:R-:W-:Y:S02]  /*0770*/  BSSY.RECONVERGENT B2, `(.L_x_13) ;  /* 0x0000035000027945 */ /* 0x000fe40003800200 */
[----:B------:R-:W-:Y:S01]  /*0780*/  IADD3 R7, PT, PT, -R7, R0, RZ ;  /* 0x0000000007077210 */ /* 0x000fe20007ffe1ff */
[C---:B------:R-:W-:Y:S01]  /*0790*/  IMAD R0, R4.reuse, -0x800000, R3 ;  /* 0xff80000004007824 */ /* 0x040fe200078e0203 */
[----:B------:R-:W-:Y:S02]  /*07a0*/  IADD3 R4, PT, PT, R4, 0x7f, -R13 ;  /* 0x0000007f04047810 */ /* 0x000fe40007ffe80d */
[----:B------:R-:W0:Y:S01]  /*07b0*/  MUFU.RCP R6, R7 ;  /* 0x0000000700067308 */ /* 0x000e220000001000 */
[----:B------:R-:W-:Y:S02]  /*07c0*/  FADD.FTZ R9, -R7, -RZ ;  /* 0x800000ff07097221 */ /* 0x000fe40000010100 */
[----:B------:R-:W-:-:S02]  /*07d0*/  IMAD.IADD R4, R4, 0x1, R5 ;  /* 0x0000000104047824 */ /* 0x000fc400078e0205 */
[----:B0-----:R-:W-:-:S04]  /*07e0*/  FFMA R11, R6, R9, 1 ;  /* 0x3f800000060b7423 */ /* 0x001fc80000000009 */
[----:B------:R-:W-:-:S04]  /*07f0*/  FFMA R8, R6, R11, R6 ;  /* 0x0000000b06087223 */ /* 0x000fc80000000006 */
[----:B------:R-:W-:-:S04]  /*0800*/  FFMA R3, R0, R8, RZ ;  /* 0x0000000800037223 */ /* 0x000fc800000000ff */
[----:B------:R-:W-:-:S04]  /*0810*/  FFMA R6, R9, R3, R0 ;  /* 0x0000000309067223 */ /* 0x000fc80000000000 */
[----:B------:R-:W-:-:S04]  /*0820*/  FFMA R11, R8, R6, R3 ;  /* 0x00000006080b7223 */ /* 0x000fc80000000003 */
[----:B------:R-:W-:-:S04]  /*0830*/  FFMA R6, R9, R11, R0 ;  /* 0x0000000b09067223 */ /* 0x000fc80000000000 */
[----:B------:R-:W-:-:S05]  /*0840*/  FFMA R3, R8, R6, R11 ;  /* 0x0000000608037223 */ /* 0x000fca000000000b */
[----:B------:R-:W-:-:S04]  /*0850*/  SHF.R.U32.HI R0, RZ, 0x17, R3 ;  /* 0x00000017ff007819 */ /* 0x000fc80000011603 */
[----:B------:R-:W-:-:S05]  /*0860*/  LOP3.LUT R0, R0, 0xff, RZ, 0xc0, !PT ;  /* 0x000000ff00007812 */ /* 0x000fca00078ec0ff */
[----:B------:R-:W-:-:S04]  /*0870*/  IMAD.IADD R9, R0, 0x1, R4 ;  /* 0x0000000100097824 */ /* 0x000fc800078e0204 */
[----:B------:R-:W-:-:S05]  /*0880*/  VIADD R0, R9, 0xffffffff ;  /* 0xffffffff09007836 */ /* 0x000fca0000000000 */
[----:B------:R-:W-:-:S13]  /*0890*/  ISETP.GE.U32.AND P0, PT, R0, 0xfe, PT ;  /* 0x000000fe0000780c */ /* 0x000fda0003f06070 */
[----:B------:R-:W-:Y:S05]  /*08a0*/  @!P0 BRA `(.L_x_14) ;  /* 0x0000000000808947 */ /* 0x000fea0003800000 */
[----:B------:R-:W-:-:S13]  /*08b0*/  ISETP.GT.AND P0, PT, R9, 0xfe, PT ;  /* 0x000000fe0900780c */ /* 0x000fda0003f04270 */
[----:B------:R-:W-:Y:S05]  /*08c0*/  @P0 BRA `(.L_x_15) ;  /* 0x00000000006c0947 */ /* 0x000fea0003800000 */
[----:B------:R-:W-:-:S13]  /*08d0*/  ISETP.GE.AND P0, PT, R9, 0x1, PT ;  /* 0x000000010900780c */ /* 0x000fda0003f06270 */
[----:B------:R-:W-:Y:S05]  /*08e0*/  @P0 BRA `(.L_x_16) ;  /* 0x0000000000740947 */ /* 0x000fea0003800000 */
[----:B------:R-:W-:Y:S02]  /*08f0*/  ISETP.GE.AND P0, PT, R9, -0x18, PT ;  /* 0xffffffe80900780c */ /* 0x000fe40003f06270 */
[----:B------:R-:W-:-:S11]  /*0900*/  LOP3.LUT R3, R3, 0x80000000, RZ, 0xc0, !PT ;  /* 0x8000000003037812 */ /* 0x000fd600078ec0ff */
[----:B------:R-:W-:Y:S05]  /*0910*/  @!P0 BRA `(.L_x_16) ;  /* 0x0000000000688947 */ /* 0x000fea0003800000 */
[CCC-:B------:R-:W-:Y:S01]  /*0920*/  FFMA.RZ R0, R8.reuse, R6.reuse, R11.reuse ;  /* 0x0000000608007223 */ /* 0x1c0fe2000000c00b */
[C---:B------:R-:W-:Y:S02]  /*0930*/  VIADD R7, R9.reuse, 0x20 ;  /* 0x0000002009077836 */ /* 0x040fe40000000000 */
[-CC-:B------:R-:W-:Y:S01]  /*0940*/  FFMA.RM R5, R8, R6.reuse, R11.reuse ;  /* 0x0000000608057223 */ /* 0x180fe2000000400b */
[C---:B------:R-:W-:Y:S02]  /*0950*/  ISETP.NE.AND P2, PT, R9.reuse, RZ, PT ;  /* 0x000000ff0900720c */ /* 0x040fe40003f45270 */
[----:B------:R-:W-:Y:S01]  /*0960*/  LOP3.LUT R4, R0, 0x7fffff, RZ, 0xc0, !PT ;  /* 0x007fffff00047812 */ /* 0x000fe200078ec0ff */
[----:B------:R-:W-:Y:S01]  /*0970*/  FFMA.RP R0, R8, R6, R11 ;  /* 0x0000000608007223 */ /* 0x000fe2000000800b */
[----:B------:R-:W-:Y:S02]  /*0980*/  ISETP.NE.AND P1, PT, R9, RZ, PT ;  /* 0x000000ff0900720c */ /* 0x000fe40003f25270 */
[----:B------:R-:W-:-:S02]  /*0990*/  LOP3.LUT R4, R4, 0x800000, RZ, 0xfc, !PT ;  /* 0x0080000004047812 */ /* 0x000fc400078efcff */
[----:B------:R-:W-:Y:S02]  /*09a0*/  IADD3 R6, PT, PT, -R9, RZ, RZ ;  /* 0x000000ff09067210 */ /* 0x000fe40007ffe1ff */
[----:B------:R-:W-:Y:S02]  /*09b0*/  SHF.L.U32 R7, R4, R7, RZ ;  /* 0x0000000704077219 */ /* 0x000fe400000006ff */
[----:B------:R-:W-:Y:S02]  /*09c0*/  FSETP.NEU.FTZ.AND P0, PT, R0, R5, PT ;  /* 0x000000050000720b */ /* 0x000fe40003f1d000 */
[----:B------:R-:W-:Y:S02]  /*09d0*/  SEL R5, R6, RZ, P2 ;  /* 0x000000ff06057207 */ /* 0x000fe40001000000 */
[----:B------:R-:W-:Y:S02]  /*09e0*/  ISETP.NE.AND P1, PT, R7, RZ, P1 ;  /* 0x000000ff0700720c */ /* 0x000fe40000f25270 */
[----:B------:R-:W-:-:S02]  /*09f0*/  SHF.R.U32.HI R5, RZ, R5, R4 ;  /* 0x00000005ff057219 */ /* 0x000fc40000011604 */
[----:B------:R-:W-:Y:S02]  /*0a00*/  PLOP3.LUT P0, PT, P0, P1, PT, 0xf8, 0x8f ;  /* 0x00000000008f781c */ /* 0x000fe40000703f70 */
[----:B------:R-:W-:Y:S02]  /*0a10*/  SHF.R.U32.HI R7, RZ, 0x1, R5 ;  /* 0x00000001ff077819 */ /* 0x000fe40000011605 */
[----:B------:R-:W-:-:S04]  /*0a20*/  SEL R0, RZ, 0x1, !P0 ;  /* 0x00000001ff007807 */ /* 0x000fc80004000000 */
[----:B------:R-:W-:-:S04]  /*0a30*/  LOP3.LUT R0, R0, 0x1, R7, 0xf8, !PT ;  /* 0x0000000100007812 */ /* 0x000fc800078ef807 */
[----:B------:R-:W-:-:S05]  /*0a40*/  LOP3.LUT R0, R0, R5, RZ, 0xc0, !PT ;  /* 0x0000000500007212 */ /* 0x000fca00078ec0ff */
[----:B------:R-:W-:-:S05]  /*0a50*/  IMAD.IADD R0, R7, 0x1, R0 ;  /* 0x0000000107007824 */ /* 0x000fca00078e0200 */
[----:B------:R-:W-:Y:S01]  /*0a60*/  LOP3.LUT R3, R0, R3, RZ, 0xfc, !PT ;  /* 0x0000000300037212 */ /* 0x000fe200078efcff */
[----:B------:R-:W-:Y:S06]  /*0a70*/  BRA `(.L_x_16) ;  /* 0x0000000000107947 */ /* 0x000fec0003800000 */
.L_x_15:
[----:B------:R-:W-:-:S04]  /*0a80*/  LOP3.LUT R3, R3, 0x80000000, RZ, 0xc0, !PT ;  /* 0x8000000003037812 */ /* 0x000fc800078ec0ff */
[----:B------:R-:W-:Y:S01]  /*0a90*/  LOP3.LUT R3, R3, 0x7f800000, RZ, 0xfc, !PT ;  /* 0x7f80000003037812 */ /* 0x000fe200078efcff */
[----:B------:R-:W-:Y:S06]  /*0aa0*/  BRA `(.L_x_16) ;  /* 0x0000000000047947 */ /* 0x000fec0003800000 */
.L_x_14:
[----:B------:R-:W-:-:S07]  /*0ab0*/  IMAD R3, R4, 0x800000, R3 ;  /* 0x0080000004037824 */ /* 0x000fce00078e0203 */
.L_x_16:
[----:B------:R-:W-:Y:S05]  /*0ac0*/  BSYNC.RECONVERGENT B2 ;  /* 0x0000000000027941 */ /* 0x000fea0003800200 */
.L_x_13:
[----:B------:R-:W-:Y:S05]  /*0ad0*/  BRA `(.L_x_17) ;  /* 0x0000000000207947 */ /* 0x000fea0003800000 */
.L_x_12:
[----:B------:R-:W-:-:S04]  /*0ae0*/  LOP3.LUT R3, R0, 0x80000000, R3, 0x48, !PT ;  /* 0x8000000000037812 */ /* 0x000fc800078e4803 */
[----:B------:R-:W-:Y:S01]  /*0af0*/  LOP3.LUT R3, R3, 0x7f800000, RZ, 0xfc, !PT ;  /* 0x7f80000003037812 */ /* 0x000fe200078efcff */
[----:B------:R-:W-:Y:S06]  /*0b00*/  BRA `(.L_x_17) ;  /* 0x0000000000147947 */ /* 0x000fec0003800000 */
.L_x_11:
[----:B------:R-:W-:Y:S01]  /*0b10*/  LOP3.LUT R3, R0, 0x80000000, R3, 0x48, !PT ;  /* 0x8000000000037812 */ /* 0x000fe200078e4803 */
[----:B------:R-:W-:Y:S06]  /*0b20*/  BRA `(.L_x_17) ;  /* 0x00000000000c7947 */ /* 0x000fec0003800000 */
.L_x_10:
[----:B------:R-:W0:Y:S01]  /*0b30*/  MUFU.RSQ R3, -QNAN ;  /* 0xffc0000000037908 */ /* 0x000e220000001400 */
[----:B------:R-:W-:Y:S05]  /*0b40*/  BRA `(.L_x_17) ;  /* 0x0000000000047947 */ /* 0x000fea0003800000 */
.L_x_9:
[----:B------:R-:W-:-:S07]  /*0b50*/  FADD.FTZ R3, R3, R0 ;  /* 0x0000000003037221 */ /* 0x000fce0000010000 */
.L_x_17:
[----:B------:R-:W-:Y:S05]  /*0b60*/  BSYNC.RECONVERGENT B1 ;  /* 0x0000000000017941 */ /* 0x000fea0003800200 */
.L_x_7:
[----:B0-----:R-:W-:Y:S02]  /*0b70*/  IMAD.MOV.U32 R0, RZ, RZ, R3 ;  /* 0x000000ffff007224 */ /* 0x001fe400078e0003 */
[----:B------:R-:W-:-:S04]  /*0b80*/  IMAD.MOV.U32 R3, RZ, RZ, 0x0 ;  /* 0x00000000ff037424 */ /* 0x000fc800078e00ff */
[----:B------:R-:W-:Y:S05]  /*0b90*/  RET.REL.NODEC R2 `(_Z9flagCheckPfS_S_PiS0_S0_) ;  /* 0xfffffff402187950 */ /* 0x000fea0003c3ffff */
.L_x_18:
        /* <DEDUP_REMOVED lines=14> */
.L_x_22:


//--------------------- .text._Z15coefficientCalcPfS_S_S_PiS0_ --------------------------
	.section	.text._Z15coefficientCalcPfS_S_S_PiS0_,"ax",@progbits
	.align	128
        .global         _Z15coefficientCalcPfS_S_S_PiS0_
        .type           _Z15coefficientCalcPfS_S_S_PiS0_,@function
        .size           _Z15coefficientCalcPfS_S_S_PiS0_,(.L_x_25 - _Z15coefficientCalcPfS_S_S_PiS0_)
        .other          _Z15coefficientCalcPfS_S_S_PiS0_,@"STO_CUDA_ENTRY STV_DEFAULT"
_Z15coefficientCalcPfS_S_S_PiS0_:
.text._Z15coefficientCalcPfS_S_S_PiS0_:
[----:B------:R-:W-:Y:S08]  /*0000*/  LDC R1, c[0x0][0x37c] ;  /* 0x0000df00ff017b82 */ /* 0x000ff00000000800 */
[----:B------:R-:W0:Y:S01]  /*0010*/  LDC.64 R4, c[0x0][0x3a8] ;  /* 0x0000ea00ff047b82 */ /* 0x000e220000000a00 */
[----:B------:R-:W0:Y:S07]  /*0020*/  LDCU.64 UR4, c[0x0][0x358] ;  /* 0x00006b00ff0477ac */ /* 0x000e2e0008000a00 */
[----:B------:R-:W1:Y:S01]  /*0030*/  LDC.64 R2, c[0x0][0x3a0] ;  /* 0x0000e800ff027b82 */ /* 0x000e620000000a00 */
[----:B0-----:R-:W2:Y:S04]  /*0040*/  LDG.E R4, desc[UR4][R4.64] ;  /* 0x0000000404047981 */ /* 0x001ea8000c1e1900 */
[----:B-1----:R-:W3:Y:S03]  /*0050*/  LDG.E R0, desc[UR4][R2.64] ;  /* 0x0000000402007981 */ /* 0x002ee6000c1e1900 */
[----:B------:R-:W0:Y:S01]  /*0060*/  S2UR UR6, SR_CTAID.Z ;  /* 0x00000000000679c3 */ /* 0x000e220000002700 */
[----:B------:R-:W2:Y:S01]  /*0070*/  S2R R9, SR_TID.Y ;  /* 0x0000000000097919 */ /* 0x000ea20000002200 */
[----:B------:R-:W3:Y:S01]  /*0080*/  S2R R13, SR_TID.X ;  /* 0x00000000000d7919 */ /* 0x000ee20000002100 */
[----:B--2---:R-:W-:-:S04]  /*0090*/  ISETP.GE.AND P0, PT, R9, R4, PT ;  /* 0x000000040900720c */ /* 0x004fc80003f06270 */
[----:B---3--:R-:W-:-:S04]  /*00a0*/  ISETP.GE.OR P0, PT, R13, R0, P0 ;  /* 0x000000000d00720c */ /* 0x008fc80000706670 */
[----:B------:R-:W-:-:S04]  /*00b0*/  ISETP.GE.U32.OR P0, PT, R13, R9, P0 ;  /* 0x000000090d00720c */ /* 0x000fc80000706470 */
[----:B0-----:R-:W-:-:S13]  /*00c0*/  ISETP.LE.OR P0, PT, R0, UR6, P0 ;  /* 0x0000000600007c0c */ /* 0x001fda0008703670 */
[----:B------:R-:W-:Y:S05]  /*00d0*/  @P0 EXIT ;  /* 0x000000000000094d */ /* 0x000fea0003800000 */
[----:B------:R-:W0:Y:S01]  /*00e0*/  LDCU.64 UR8, c[0x0][0x380] ;  /* 0x00007000ff0877ac */ /* 0x000e220008000a00 */
[----:B------:R-:W-:Y:S01]  /*00f0*/  IMAD R3, R0, R13, RZ ;  /* 0x0000000d00037224 */ /* 0x000fe200078e02ff */
[----:B------:R-:W1:Y:S04]  /*0100*/  LDC.64 R10, c[0x0][0x398] ;  /* 0x0000e600ff0a7b82 */ /* 0x000e680000000a00 */
[----:B------:R-:W-:-:S05]  /*0110*/  IADD3 R3, P0, PT, R3, UR6, RZ ;  /* 0x0000000603037c10 */ /* 0x000fca000ff1e0ff */
[----:B------:R-:W-:Y:S01]  /*0120*/  IMAD.X R6, RZ, RZ, RZ, P0 ;  /* 0x000000ffff067224 */ /* 0x000fe200000e06ff */
[----:B0-----:R-:W-:-:S04]  /*0130*/  LEA R2, P0, R3, UR8, 0x2 ;  /* 0x0000000803027c11 */ /* 0x001fc8000f8010ff */
[----:B------:R-:W-:Y:S02]  /*0140*/  LEA.HI.X R3, R3, UR9, R6, 0x2, P0 ;  /* 0x0000000903037c11 */ /* 0x000fe400080f1406 */
[----:B------:R-:W0:Y:S03]  /*0150*/  LDC.64 R6, c[0x0][0x388] ;  /* 0x0000e200ff067b82 */ /* 0x000e260000000a00 */
[----:B------:R-:W2:Y:S01]  /*0160*/  LDG.E R8, desc[UR4][R2.64] ;  /* 0x0000000402087981 */ /* 0x000ea2000c1e1900 */
[----:B------:R-:W-:Y:S02]  /*0170*/  IMAD R0, R0, R9, RZ ;  /* 0x0000000900007224 */ /* 0x000fe400078e02ff */
[----:B------:R-:W-:-:S03]  /*0180*/  IMAD R13, R4, R13, R9 ;  /* 0x0000000d040d7224 */ /* 0x000fc600078e0209 */
[----:B------:R-:W-:-:S04]  /*0190*/  IADD3 R0, P0, PT, R0, UR6, RZ ;  /* 0x0000000600007c10 */ /* 0x000fc8000ff1e0ff */
[----:B------:R-:W-:Y:S02]  /*01a0*/  IADD3.X R5, PT, PT, RZ, RZ, RZ, P0, !PT ;  /* 0x000000ffff057210 */ /* 0x000fe400007fe4ff */
[----:B------:R-:W-:-:S04]  /*01b0*/  LEA R4, P0, R0, UR8, 0x2 ;  /* 0x0000000800047c11 */ /* 0x000fc8000f8010ff */
[----:B------:R-:W-:Y:S01]  /*01c0*/  LEA.HI.X R5, R0, UR9, R5, 0x2, P0 ;  /* 0x0000000900057c11 */ /* 0x000fe200080f1405 */
[----:B0-----:R-:W-:-:S04]  /*01d0*/  IMAD.WIDE.U32 R6, R13, 0x4, R6 ;  /* 0x000000040d067825 */ /* 0x001fc800078e0006 */
[----:B--2---:R-:W-:Y:S02]  /*01e0*/  FMUL R15, R8, R8 ;  /* 0x00000008080f7220 */ /* 0x004fe40000400000 */
[----:B------:R-:W0:Y:S03]  /*01f0*/  LDC.64 R8, c[0x0][0x390] ;  /* 0x0000e400ff087b82 */ /* 0x000e260000000a00 */
[----:B------:R-:W-:Y:S04]  /*0200*/  REDG.E.ADD.F32.FTZ.RN.STRONG.GPU desc[UR4][R6.64], R15 ;  /* 0x0000000f060079a6 */ /* 0x000fe8000c12f304 */
[----:B------:R-:W2:Y:S01]  /*0210*/  LDG.E R0, desc[UR4][R4.64] ;  /* 0x0000000404007981 */ /* 0x000ea2000c1e1900 */
[----:B0-----:R-:W-:-:S04]  /*0220*/  IMAD.WIDE.U32 R8, R13, 0x4, R8 ;  /* 0x000000040d087825 */ /* 0x001fc800078e0008 */
[----:B--2---:R-:W-:-:S05]  /*0230*/  FMUL R17, R0, R0 ;  /* 0x0000000000117220 */ /* 0x004fca0000400000 */
[----:B------:R-:W-:Y:S04]  /*0240*/  REDG.E.ADD.F32.FTZ.RN.STRONG.GPU desc[UR4][R8.64], R17 ;  /* 0x00000011080079a6 */ /* 0x000fe8000c12f304 */
[----:B------:R-:W2:Y:S04]  /*0250*/  LDG.E R2, desc[UR4][R2.64] ;  /* 0x0000000402027981 */ /* 0x000ea8000c1e1900 */
[----:B------:R-:W2:Y:S01]  /*0260*/  LDG.E R19, desc[UR4][R4.64] ;  /* 0x0000000404137981 */ /* 0x000ea2000c1e1900 */
[----:B-1----:R-:W-:-:S04]  /*0270*/  IMAD.WIDE.U32 R10, R13, 0x4, R10 ;  /* 0x000000040d0a7825 */ /* 0x002fc800078e000a */
[----:B--2---:R-:W-:-:S05]  /*0280*/  FMUL R19, R2, R19 ;  /* 0x0000001302137220 */ /* 0x004fca0000400000 */
[----:B------:R-:W-:Y:S01]  /*0290*/  REDG.E.ADD.F32.FTZ.RN.STRONG.GPU desc[UR4][R10.64], R19 ;  /* 0x000000130a0079a6 */ /* 0x000fe2000c12f304 */
[----:B------:R-:W-:Y:S05]  /*02a0*/  EXIT ;  /* 0x000000000000794d */ /* 0x000fea0003800000 */
.L_x_19:
        /* <DEDUP_REMOVED lines=13> */
.L_x_25:


//--------------------- .text._Z11clearMatrixPfS_S_PiS0_ --------------------------
	.section	.text._Z11clearMatrixPfS_S_PiS0_,"ax",@progbits
	.align	128
        .global         _Z11clearMatrixPfS_S_PiS0_
        .type           _Z11clearMatrixPfS_S_PiS0_,@function
        .size           _Z11clearMatrixPfS_S_PiS0_,(.L_x_26 - _Z11clearMatrixPfS_S_PiS0_)
        .other          _Z11clearMatrixPfS_S_PiS0_,@"STO_CUDA_ENTRY STV_DEFAULT"
_Z11clearMatrixPfS_S_PiS0_:
.text._Z11clearMatrixPfS_S_PiS0_:
[----:B------:R-:W-:Y:S08]  /*0000*/  LDC R1, c[0x0][0x37c] ;  /* 0x0000df00ff017b82 */ /* 0x000ff00000000800 */
[----:B------:R-:W0:Y:S01]  /*0010*/  LDC.64 R4, c[0x0][0x3a0] ;  /* 0x0000e800ff047b82 */ /* 0x000e220000000a00 */
[----:B------:R-:W0:Y:S07]  /*0020*/  LDCU.64 UR4, c[0x0][0x358] ;  /* 0x00006b00ff0477ac */ /* 0x000e2e0008000a00 */
[----:B------:R-:W1:Y:S01]  /*0030*/  LDC.64 R2, c[0x0][0x398] ;  /* 0x0000e600ff027b82 */ /* 0x000e620000000a00 */
[----:B0-----:R-:W2:Y:S04]  /*0040*/  LDG.E R0, desc[UR4][R4.64] ;  /* 0x0000000404007981 */ /* 0x001ea8000c1e1900 */
[----:B-1----:R-:W3:Y:S01]  /*0050*/  LDG.E R2, desc[UR4][R2.64] ;  /* 0x0000000402027981 */ /* 0x002ee2000c1e1900 */
[----:B------:R-:W2:Y:S01]  /*0060*/  S2R R8, SR_TID.Y ;  /* 0x0000000000087919 */ /* 0x000ea20000002200 */
[----:B------:R-:W3:Y:S01]  /*0070*/  S2R R9, SR_TID.X ;  /* 0x0000000000097919 */ /* 0x000ee20000002100 */
[----:B--2---:R-:W-:-:S04]  /*0080*/  ISETP.GE.AND P0, PT, R8, R0, PT ;  /* 0x000000000800720c */ /* 0x004fc80003f06270 */
[----:B---3--:R-:W-:-:S04]  /*0090*/  ISETP.GE.OR P0, PT, R9, R2, P0 ;  /* 0x000000020900720c */ /* 0x008fc80000706670 */
[----:B------:R-:W-:-:S13]  /*00a0*/  ISETP.GE.U32.OR P0, PT, R9, R8, P0 ;  /* 0x000000080900720c */ /* 0x000fda0000706470 */
[----:B------:R-:W-:Y:S05]  /*00b0*/  @P0 EXIT ;  /* 0x000000000000094d */ /* 0x000fea0003800000 */
[----:B------:R-:W0:Y:S01]  /*00c0*/  LDC.64 R2, c[0x0][0x380] ;  /* 0x0000e000ff027b82 */ /* 0x000e220000000a00 */
[----:B------:R-:W-:-:S07]  /*00d0*/  IMAD R9, R0, R9, R8 ;  /* 0x0000000900097224 */ /* 0x000fce00078e0208 */
[----:B------:R-:W1:Y:S08]  /*00e0*/  LDC.64 R4, c[0x0][0x388] ;  /* 0x0000e200ff047b82 */ /* 0x000e700000000a00 */
[----:B------:R-:W2:Y:S01]  /*00f0*/  LDC.64 R6, c[0x0][0x390] ;  /* 0x0000e400ff067b82 */ /* 0x000ea20000000a00 */
[----:B0-----:R-:W-:-:S05]  /*0100*/  IMAD.WIDE.U32 R2, R9, 0x4, R2 ;  /* 0x0000000409027825 */ /* 0x001fca00078e0002 */
[----:B------:R-:W-:Y:S01]  /*0110*/  STG.E desc[UR4][R2.64], RZ ;  /* 0x000000ff02007986 */ /* 0x000fe2000c101904 */
[----:B-1----:R-:W-:-:S05]  /*0120*/  IMAD.WIDE.U32 R4, R9, 0x4, R4 ;  /* 0x0000000409047825 */ /* 0x002fca00078e0004 */
[----:B------:R-:W-:Y:S01]  /*0130*/  STG.E desc[UR4][R4.64], RZ ;  /* 0x000000ff04007986 */ /* 0x000fe2000c101904 */
[----:B--2---:R-:W-:-:S05]  /*0140*/  IMAD.WIDE.U32 R6, R9, 0x4, R6 ;  /* 0x0000000409067825 */ /* 0x004fca00078e0006 */
[----:B------:R-:W-:Y:S01]  /*0150*/  STG.E desc[UR4][R6.64], RZ ;  /* 0x000000ff06007986 */ /* 0x000fe2000c101904 */
[----:B------:R-:W-:Y:S05]  /*0160*/  EXIT ;  /* 0x000000000000794d */ /* 0x000fea0003800000 */
.L_x_20:
        /* <DEDUP_REMOVED lines=9> */
.L_x_26:


//--------------------- .nv.shared.reserved.0     --------------------------
	.section	.nv.shared.reserved.0,"aw",@nobits
	.weak		__nv_reservedSMEM_offset_0_alias
	.size		__nv_reservedSMEM_offset_0_alias, 0, 64
	.other		__nv_reservedSMEM_offset_0_alias,@"STO_CUDA_RESERVED_SHARED STV_DEFAULT"
__nv_reservedSMEM_offset_0_alias:
	.zero		0
	.zero		64


//--------------------- .nv.constant0._Z7singValPfS_PiS0_ --------------------------
	.section	.nv.constant0._Z7singValPfS_PiS0_,"a",@progbits
	.sectionflags	@""
	.align	4
.nv.constant0._Z7singValPfS_PiS0_:
	.zero		928


//--------------------- .nv.constant0._Z9flagCheckPfS_S_PiS0_S0_ --------------------------
	.section	.nv.constant0._Z9flagCheckPfS_S_PiS0_S0_,"a",@progbits
	.sectionflags	@""
	.align	4
.nv.constant0._Z9flagCheckPfS_S_PiS0_S0_:
	.zero		944


//--------------------- .nv.constant0._Z15coefficientCalcPfS_S_S_PiS0_ --------------------------
	.section	.nv.constant0._Z15coefficientCalcPfS_S_S_PiS0_,"a",@progbits
	.sectionflags	@""
	.align	4
.nv.constant0._Z15coefficientCalcPfS_S_S_PiS0_:
	.zero		944


//--------------------- .nv.constant0._Z11clearMatrixPfS_S_PiS0_ --------------------------
	.section	.nv.constant0._Z11clearMatrixPfS_S_PiS0_,"a",@progbits
	.sectionflags	@""
	.align	4
.nv.constant0._Z11clearMatrixPfS_S_PiS0_:
	.zero		936


//--------------------- SYMBOLS --------------------------

	.type		.nv.reservedSmem.offset0,@object
	.size		.nv.reservedSmem.offset0,0x4
